def gluon_wgmma(
    a_ptr,
    b_ptr,
    c_ptr,
    M,
    N,
    K,
    stride_am,
    stride_bk,
    stride_cm,
    BLOCK_M: gl.constexpr,
    BLOCK_N: gl.constexpr,
    BLOCK_K: gl.constexpr,
    DTYPE: gl.constexpr,
    A_LAYOUT: gl.constexpr,
    B_LAYOUT: gl.constexpr,
    C_LAYOUT: gl.constexpr,
    B_SHAPE: gl.constexpr,
    TRANS_B: gl.constexpr,
    NUM_BUFFERS: gl.constexpr,
    NUM_WARPS: gl.constexpr,
):
    a_desc = tma.make_tensor_descriptor(
        a_ptr, [M, K], [stride_am, 1], [BLOCK_M, BLOCK_K], A_LAYOUT
    )
    b_desc = tma.make_tensor_descriptor(
        b_ptr,
        [N, K] if TRANS_B else [K, N],
        [stride_bk, 1],
        B_SHAPE,
        B_LAYOUT,
    )
    c_desc = tma.make_tensor_descriptor(
        c_ptr, [M, N], [stride_cm, 1], [BLOCK_M, BLOCK_N], C_LAYOUT
    )

    a_bufs = gl.allocate_shared_memory(
        DTYPE, [NUM_BUFFERS, BLOCK_M, BLOCK_K], A_LAYOUT
    )
    b_bufs = gl.allocate_shared_memory(DTYPE, [NUM_BUFFERS] + B_SHAPE, B_LAYOUT)

    pid_m = gl.program_id(0)
    pid_n = gl.program_id(1)
    off_m = pid_m * BLOCK_M
    off_n = pid_n * BLOCK_N

    mma_layout: gl.constexpr = pick_wgmma_layout(DTYPE, BLOCK_M, BLOCK_N, NUM_WARPS)
    acc = warpgroup_mma_init(
        gl.zeros((BLOCK_M, BLOCK_N), dtype=gl.float32, layout=mma_layout)
    )

    bars = gl.allocate_shared_memory(
        gl.int64, [NUM_BUFFERS, 1], mbarrier.MBarrierLayout()
    )
    for i in gl.static_range(NUM_BUFFERS):
        mbarrier.init(bars.index(i), count=1)
    idx = 0
    phase = 0

    for k in range(0, K, BLOCK_K):
        a = a_bufs.index(idx)
        b = b_bufs.index(idx)
        bar = bars.index(idx)
        mbarrier.expect(bar, a_desc.block_type.nbytes + b_desc.block_type.nbytes)
        tma.async_copy_global_to_shared(a_desc, [off_m, k], bar, a)
        tma.async_copy_global_to_shared(
            b_desc, [off_n, k] if TRANS_B else [k, off_n], bar, b
        )
        mbarrier.wait(bar, phase=phase)

        if TRANS_B:
            b = b.permute((1, 0))
        acc = warpgroup_mma_wait(num_outstanding=0, deps=(acc,))
        acc = warpgroup_mma(a, b, acc, is_async=True)

        idx += 1
        if idx == NUM_BUFFERS:
            idx = 0
            phase ^= 1

    acc = warpgroup_mma_wait(num_outstanding=0, deps=(acc,))
    for i in gl.static_range(NUM_BUFFERS):
        mbarrier.invalidate(bars.index(i))

    c_smem = gl.allocate_shared_memory(DTYPE, [BLOCK_M, BLOCK_N], C_LAYOUT)
    c_smem.store(acc.to(DTYPE))
    fence_async_shared()
    tma.async_copy_shared_to_global(c_desc, [off_m, off_n], c_smem)
    tma.store_wait(pendings=0)

# config = {"BLOCK_K": 32, "BLOCK_M": 256, "BLOCK_N": 64, "arch": "sm_90", "dtype": "fp16", "num_buffers": 4, "num_warps": 8, "trans_b": 1}
# arch = sm_90


// ===== COMPILED SASS (sm_90a) =====

	.target	sm_90a

	.elftype	@"ET_EXEC"


//--------------------- .note.nv.tkinfo           --------------------------
	.section	.note.nv.tkinfo,"",@"SHT_NOTE"
	.sectionflags	@"SHF_NOTE_NV_TKINFO"
	.tkinfo
        /*0018*/ 	.word	0x00000002
        /*0030*/ 	.string	""
        /*0030*/ 	.string	"ptxas"
        /*0030*/ 	.string	"Cuda compilation tools, release 13.0, V13.0.88"
        /*0030*/ 	.string	"Build cuda_13.0.r13.0/compiler.36424714_0"
        /*0030*/ 	.string	"-v  -suppress-debug-info  -lineinfo  -arch sm_90a "



//--------------------- .note.nv.cuinfo           --------------------------
	.section	.note.nv.cuinfo,"",@"SHT_NOTE"
	.sectionflags	@"SHF_NOTE_NV_CUINFO"
        /*0018*/ 	.short	0x0002
        /*001a*/ 	.short	0x005a
        /*001c*/ 	.short	0x0082
	.zero		2


//--------------------- .nv.info                  --------------------------
	.section	.nv.info,"",@"SHT_CUDA_INFO"
	.align	4


	//----- nvinfo : EIATTR_REGCOUNT
	.align		4
        /*0000*/ 	.byte	0x04, 0x2f
        /*0002*/ 	.short	(.L_1 - .L_0)
	.align		4
.L_0:
        /*0004*/ 	.word	index@(gluon_wgmma)
        /*0008*/ 	.word	0x0000005a


	//----- nvinfo : EIATTR_FRAME_SIZE
	.align		4
.L_1:
        /*000c*/ 	.byte	0x04, 0x11
        /*000e*/ 	.short	(.L_3 - .L_2)
	.align		4
.L_2:
        /*0010*/ 	.word	index@(gluon_wgmma)
        /*0014*/ 	.word	0x00000000


	//----- nvinfo : EIATTR_MIN_STACK_SIZE
	.align		4
.L_3:
        /*0018*/ 	.byte	0x04, 0x12
        /*001a*/ 	.short	(.L_5 - .L_4)
	.align		4
.L_4:
        /*001c*/ 	.word	index@(gluon_wgmma)
        /*0020*/ 	.word	0x00000000
.L_5:


//--------------------- .nv.compat                --------------------------
	.section	.nv.compat,"",@"SHT_CUDA_COMPAT_INFO"
	.align	4
        /*0000*/ 	.byte	0x02, 0x09, 0x01, 0x00, 0x02, 0x02, 0x04, 0x00, 0x02, 0x05, 0x05, 0x00, 0x03, 0x07, 0x01, 0x01
        /*0010*/ 	.byte	0x02, 0x03, 0x03, 0x00, 0x02, 0x06, 0x01, 0x00, 0x04, 0x0b, 0x08, 0x00, 0x00, 0x00, 0x00, 0x00
        /*0020*/ 	.byte	0x00, 0x00, 0x00, 0x00


//--------------------- .nv.info.gluon_wgmma      --------------------------
	.section	.nv.info.gluon_wgmma,"",@"SHT_CUDA_INFO"
	.sectionflags	@""
	.align	4


	//----- nvinfo : EIATTR_CUDA_API_VERSION
	.align		4
        /*0000*/ 	.byte	0x04, 0x37
        /*0002*/ 	.short	(.L_7 - .L_6)
.L_6:
        /*0004*/ 	.word	0x00000082


	//----- nvinfo : EIATTR_KPARAM_INFO
	.align		4
.L_7:
        /*0008*/ 	.byte	0x04, 0x17
        /*000a*/ 	.short	(.L_9 - .L_8)
.L_8:
        /*000c*/ 	.word	0x00000000
        /*0010*/ 	.short	0x000a
        /*0012*/ 	.short	0x0048
        /*0014*/ 	.byte	0x00, 0xf4, 0x21, 0x00


	//----- nvinfo : EIATTR_KPARAM_INFO
	.align		4
.L_9:
        /*0018*/ 	.byte	0x04, 0x17
        /*001a*/ 	.short	(.L_11 - .L_10)
.L_10:
        /*001c*/ 	.word	0x00000000
        /*0020*/ 	.short	0x0009
        /*0022*/ 	.short	0x0040
        /*0024*/ 	.byte	0x00, 0xf4, 0x21, 0x00


	//----- nvinfo : EIATTR_KPARAM_INFO
	.align		4
.L_11:
        /*0028*/ 	.byte	0x04, 0x17
        /*002a*/ 	.short	(.L_13 - .L_12)
.L_12:
        /*002c*/ 	.word	0x00000000
        /*0030*/ 	.short	0x0008
        /*0032*/ 	.short	0x0038
        /*0034*/ 	.byte	0x00, 0xf0, 0x21, 0x00


	//----- nvinfo : EIATTR_KPARAM_INFO
	.align		4
.L_13:
        /*0038*/ 	.byte	0x04, 0x17
        /*003a*/ 	.short	(.L_15 - .L_14)
.L_14:
        /*003c*/ 	.word	0x00000000
        /*0040*/ 	.short	0x0007
        /*0042*/ 	.short	0x0030
        /*0044*/ 	.byte	0x00, 0xf0, 0x21, 0x00


	//----- nvinfo : EIATTR_KPARAM_INFO
	.align		4
.L_15:
        /*0048*/ 	.byte	0x04, 0x17
        /*004a*/ 	.short	(.L_17 - .L_16)
.L_16:
        /*004c*/ 	.word	0x00000000
        /*0050*/ 	.short	0x0006
        /*0052*/ 	.short	0x0028
        /*0054*/ 	.byte	0x00, 0xf0, 0x21, 0x00


	//----- nvinfo : EIATTR_KPARAM_INFO
	.align		4
.L_17:
        /*0058*/ 	.byte	0x04, 0x17
        /*005a*/ 	.short	(.L_19 - .L_18)
.L_18:
        /*005c*/ 	.word	0x00000000
        /*0060*/ 	.short	0x0005
        /*0062*/ 	.short	0x0020
        /*0064*/ 	.byte	0x00, 0xf0, 0x11, 0x00


	//----- nvinfo : EIATTR_KPARAM_INFO
	.align		4
.L_19:
        /*0068*/ 	.byte	0x04, 0x17
        /*006a*/ 	.short	(.L_21 - .L_20)
.L_20:
        /*006c*/ 	.word	0x00000000
        /*0070*/ 	.short	0x0004
        /*0072*/ 	.short	0x001c
        /*0074*/ 	.byte	0x00, 0xf0, 0x11, 0x00


	//----- nvinfo : EIATTR_KPARAM_INFO
	.align		4
.L_21:
        /*0078*/ 	.byte	0x04, 0x17
        /*007a*/ 	.short	(.L_23 - .L_22)
.L_22:
        /*007c*/ 	.word	0x00000000
        /*0080*/ 	.short	0x0003
        /*0082*/ 	.short	0x0018
        /*0084*/ 	.byte	0x00, 0xf0, 0x11, 0x00


	//----- nvinfo : EIATTR_KPARAM_INFO
	.align		4
.L_23:
        /*0088*/ 	.byte	0x04, 0x17
        /*008a*/ 	.short	(.L_25 - .L_24)
.L_24:
        /*008c*/ 	.word	0x00000000
        /*0090*/ 	.short	0x0002
        /*0092*/ 	.short	0x0010
        /*0094*/ 	.byte	0x00, 0xf4, 0x21, 0x00


	//----- nvinfo : EIATTR_KPARAM_INFO
	.align		4
.L_25:
        /*0098*/ 	.byte	0x04, 0x17
        /*009a*/ 	.short	(.L_27 - .L_26)
.L_26:
        /*009c*/ 	.word	0x00000000
        /*00a0*/ 	.short	0x0001
        /*00a2*/ 	.short	0x0008
        /*00a4*/ 	.byte	0x00, 0xf4, 0x21, 0x00


	//----- nvinfo : EIATTR_KPARAM_INFO
	.align		4
.L_27:
        /*00a8*/ 	.byte	0x04, 0x17
        /*00aa*/ 	.short	(.L_29 - .L_28)
.L_28:
        /*00ac*/ 	.word	0x00000000
        /*00b0*/ 	.short	0x0000
        /*00b2*/ 	.short	0x0000
        /*00b4*/ 	.byte	0x00, 0xf4, 0x21, 0x00


	//----- nvinfo : EIATTR_SPARSE_MMA_MASK
	.align		4
.L_29:
        /*00b8*/ 	.byte	0x03, 0x50
        /*00ba*/ 	.short	0x0000


	//----- nvinfo : EIATTR_MAXREG_COUNT
	.align		4
        /*00bc*/ 	.byte	0x03, 0x1b
        /*00be*/ 	.short	0x00ff


	//----- nvinfo : EIATTR_NUM_BARRIERS
	.align		4
        /*00c0*/ 	.byte	0x02, 0x4c
        /*00c2*/ 	.byte	0x01
	.zero		1


	//----- nvinfo : EIATTR_MERCURY_ISA_VERSION
	.align		4
        /*00c4*/ 	.byte	0x03, 0x5f
        /*00c6*/ 	.short	0x0101


	//----- nvinfo : EIATTR_INT_WARP_WIDE_INSTR_OFFSETS
	.align		4
        /*00c8*/ 	.byte	0x04, 0x31
        /*00ca*/ 	.short	(.L_31 - .L_30)


	//   ....[0]....
.L_30:
        /*00cc*/ 	.word	0x00001460


	//   ....[1]....
        /*00d0*/ 	.word	0x00001480


	//   ....[2]....
        /*00d4*/ 	.word	0x00001490


	//   ....[3]....
        /*00d8*/ 	.word	0x000014a0


	//   ....[4]....
        /*00dc*/ 	.word	0x000015b0


	//   ....[5]....
        /*00e0*/ 	.word	0x00001980


	//   ....[6]....
        /*00e4*/ 	.word	0x00001990


	//   ....[7]....
        /*00e8*/ 	.word	0x00001a00


	//   ....[8]....
        /*00ec*/ 	.word	0x00001a10


	//   ....[9]....
        /*00f0*/ 	.word	0x00001eb0


	//   ....[10]....
        /*00f4*/ 	.word	0x00001ed0


	//----- nvinfo : EIATTR_COOP_GROUP_MASK_REGIDS
	.align		4
.L_31:
        /*00f8*/ 	.byte	0x04, 0x29
        /*00fa*/ 	.short	(.L_33 - .L_32)


	//   ....[0]....
.L_32:
        /*00fc*/ 	.word	0xffffffff


	//   ....[1]....
        /*0100*/ 	.word	0xffffffff


	//   ....[2]....
        /*0104*/ 	.word	0xffffffff


	//----- nvinfo : EIATTR_COOP_GROUP_INSTR_OFFSETS
	.align		4
.L_33:
        /*0108*/ 	.byte	0x04, 0x28
        /*010a*/ 	.short	(.L_35 - .L_34)


	//   ....[0]....
.L_34:
        /*010c*/ 	.word	0x00000150


	//   ....[1]....
        /*0110*/ 	.word	0x00000700


	//   ....[2]....
        /*0114*/ 	.word	0x00000cf0


	//----- nvinfo : EIATTR_MBARRIER_INSTR_OFFSETS
	.align		4
.L_35:
        /*0118*/ 	.byte	0x04, 0x39
        /*011a*/ 	.short	(.L_37 - .L_36)


	//   ....[0]....
.L_36:
        /*011c*/ 	.word	0x00001600
        /*0120*/ 	.word	0x000000ff
        /*0124*/ 	.word	0x00014000
        /*0128*/ 	.short	0x0100
        /*012a*/ 	.byte	0x14
	.zero		1


	//   ....[1]....
        /*012c*/ 	.word	0x00001620
        /*0130*/ 	.word	0x000000ff
        /*0134*/ 	.word	0x00014008
        /*0138*/ 	.short	0x0100
        /*013a*/ 	.byte	0x14
	.zero		1


	//   ....[2]....
        /*013c*/ 	.word	0x00001650
        /*0140*/ 	.word	0x000000ff
        /*0144*/ 	.word	0x00014010
        /*0148*/ 	.short	0x0100
        /*014a*/ 	.byte	0x14
	.zero		1


	//   ....[3]....
        /*014c*/ 	.word	0x00001670
        /*0150*/ 	.word	0x000000ff
        /*0154*/ 	.word	0x00014018
        /*0158*/ 	.short	0x0100
        /*015a*/ 	.byte	0x14
	.zero		1


	//   ....[4]....
        /*015c*/ 	.word	0x00001ac0
        /*0160*/ 	.word	0x000000ff
        /*0164*/ 	.word	0x00014000
        /*0168*/ 	.short	0x010a
        /*016a*/ 	.byte	0x12
	.zero		1


	//   ....[5]....
        /*016c*/ 	.word	0x00001e10
        /*0170*/ 	.word	0x000000ff
        /*0174*/ 	.word	0x00014000
        /*0178*/ 	.short	0x0108
        /*017a*/ 	.byte	0x14
	.zero		1


	//   ....[6]....
        /*017c*/ 	.word	0x00001f70
        /*0180*/ 	.word	0x000000ff
        /*0184*/ 	.word	0x00014008
        /*0188*/ 	.short	0x0108
        /*018a*/ 	.byte	0x14
	.zero		1


	//   ....[7]....
        /*018c*/ 	.word	0x00002050
        /*0190*/ 	.word	0x000000ff
        /*0194*/ 	.word	0x00014010
        /*0198*/ 	.short	0x0108
        /*019a*/ 	.byte	0x14
	.zero		1


	//   ....[8]....
        /*019c*/ 	.word	0x000020d0
        /*01a0*/ 	.word	0x000000ff
        /*01a4*/ 	.word	0x00014018
        /*01a8*/ 	.short	0x0108
        /*01aa*/ 	.byte	0x14
	.zero		1


	//   ....[9]....
        /*01ac*/ 	.word	0x000021e0
        /*01b0*/ 	.word	0x000000ff
        /*01b4*/ 	.word	0x00014000
        /*01b8*/ 	.short	0x010a
        /*01ba*/ 	.byte	0x12
	.zero		1


	//----- nvinfo : EIATTR_NUM_MBARRIERS
	.align		4
.L_37:
        /*01bc*/ 	.byte	0x03, 0x38
        /*01be*/ 	.short	0x0004


	//----- nvinfo : EIATTR_EXIT_INSTR_OFFSETS
	.align		4
        /*01c0*/ 	.byte	0x04, 0x1c
        /*01c2*/ 	.short	(.L_39 - .L_38)


	//   ....[0]....
.L_38:
        /*01c4*/ 	.word	0x000021d0


	//----- nvinfo : EIATTR_REQNTID
	.align		4
.L_39:
        /*01c8*/ 	.byte	0x04, 0x10
        /*01ca*/ 	.short	(.L_41 - .L_40)
.L_40:
        /*01cc*/ 	.word	0x00000100
        /*01d0*/ 	.word	0x00000001
        /*01d4*/ 	.word	0x00000001


	//----- nvinfo : EIATTR_CRS_STACK_SIZE
	.align		4
.L_41:
        /*01d8*/ 	.byte	0x04, 0x1e
        /*01da*/ 	.short	(.L_43 - .L_42)
.L_42:
        /*01dc*/ 	.word	0x00000000


	//----- nvinfo : EIATTR_CBANK_PARAM_SIZE
	.align		4
.L_43:
        /*01e0*/ 	.byte	0x03, 0x19
        /*01e2*/ 	.short	0x0050


	//----- nvinfo : EIATTR_PARAM_CBANK
	.align		4
        /*01e4*/ 	.byte	0x04, 0x0a
        /*01e6*/ 	.short	(.L_45 - .L_44)
	.align		4
.L_44:
        /*01e8*/ 	.word	index@(.nv.constant0.gluon_wgmma)
        /*01ec*/ 	.short	0x0210
        /*01ee*/ 	.short	0x0050


	//----- nvinfo : EIATTR_SW_WAR
	.align		4
.L_45:
        /*01f0*/ 	.byte	0x04, 0x36
        /*01f2*/ 	.short	(.L_47 - .L_46)
.L_46:
        /*01f4*/ 	.word	0x00000008
.L_47:


//--------------------- .nv.callgraph             --------------------------
	.section	.nv.callgraph,"",@"SHT_CUDA_CALLGRAPH"
	.align	4
	.sectionentsize	8
	.align		4
        /*0000*/ 	.word	0x00000000
	.align		4
        /*0004*/ 	.word	0xffffffff
	.align		4
        /*0008*/ 	.word	0x00000000
	.align		4
        /*000c*/ 	.word	0xfffffffe
	.align		4
        /*0010*/ 	.word	0x00000000
	.align		4
        /*0014*/ 	.word	0xfffffffd
	.align		4
        /*0018*/ 	.word	0x00000000
	.align		4
        /*001c*/ 	.word	0xfffffffc


//--------------------- .text.gluon_wgmma         --------------------------
	.section	.text.gluon_wgmma,"ax",@progbits
	.align	128
        .global         gluon_wgmma
        .type           gluon_wgmma,@function
        .size           gluon_wgmma,(.L_x_52 - gluon_wgmma)
        .other          gluon_wgmma,@"STO_CUDA_ENTRY STV_DEFAULT"
gluon_wgmma:
.text.gluon_wgmma:
[----:B------:R-:W-:Y:S01]  /*0000*/  LDC R1, c[0x0][0x28] ;  /* 0x00000a00ff017b82 */ /* 0x000fe20000000800 */
[----:B------:R-:W1:Y:S07]  /*0010*/  S2R R0, SR_TID.X ;  /* 0x0000000000007919 */ /* 0x000e6e0000002100 */
[----:B------:R-:W2:Y:S01]  /*0020*/  S2UR UR4, SR_CgaCtaId ;  /* 0x00000000000479c3 */ /* 0x000ea20000008800 */
[----:B------:R-:W-:Y:S01]  /*0030*/  UMOV UR20, 0x400 ;  /* 0x0000040000147882 */ /* 0x000fe20000000000 */
[----:B------:R-:W-:Y:S01]  /*0040*/  ULDC UR6, c[0x0][0xc] ;  /* 0x0000030000067ab9 */ /* 0x000fe20000000800 */
[----:B------:R-:W-:Y:S01]  /*0050*/  ULDC.64 UR32, c[0x0][0x250] ;  /* 0x0000940000207ab9 */ /* 0x000fe20000000a00 */
[----:B------:R-:W-:Y:S04]  /*0060*/  BSSY B0, `(.L_x_0) ;  /* 0x000001f000007945 */ /* 0x000fe80003800000 */
[----:B------:R-:W3:Y:S08]  /*0070*/  LDC R3, c[0x0][0x228] ;  /* 0x00008a00ff037b82 */ /* 0x000ef00000000800 */
[----:B------:R-:W4:Y:S08]  /*0080*/  LDC R10, c[0x0][0x230] ;  /* 0x00008c00ff0a7b82 */ /* 0x000f300000000800 */
[----:B------:R-:W-:Y:S01]  /*0090*/  S2UR UR34, SR_CTAID.Y ;  /* 0x00000000002279c3 */ /* 0x000fe20000002600 */
[----:B--2---:R-:W-:-:S03]  /*00a0*/  ULEA UR20, UR4, UR20, 0x18 ;  /* 0x0000001404147291 */ /* 0x004fc6000f8ec03f */
[----:B------:R-:W-:Y:S01]  /*00b0*/  ULDC UR4, c[0x0][0x10] ;  /* 0x0000040000047ab9 */ /* 0x000fe20000000800 */
[----:B-1----:R-:W-:-:S03]  /*00c0*/  LOP3.LUT R2, R0, 0xff, RZ, 0xc0, !PT ;  /* 0x000000ff00027812 */ /* 0x002fc600078ec0ff */
[----:B------:R-:W1:Y:S01]  /*00d0*/  S2UR UR5, SR_CTAID.Z ;  /* 0x00000000000579c3 */ /* 0x000e620000002700 */
[----:B---3--:R-:W-:Y:S01]  /*00e0*/  VIADD R3, R3, 0xffffffff ;  /* 0xffffffff03037836 */ /* 0x008fe20000000000 */
[C---:B------:R-:W-:Y:S02]  /*00f0*/  ISETP.GE.U32.AND P0, PT, R2.reuse, 0x20, PT ;  /* 0x000000200200780c */ /* 0x040fe40003f06070 */
[C---:B------:R-:W-:Y:S02]  /*0100*/  ISETP.NE.U32.AND P2, PT, R2.reuse, RZ, PT ;  /* 0x000000ff0200720c */ /* 0x040fe40003f45070 */
[----:B------:R-:W-:Y:S02]  /*0110*/  LEA R11, R2, UR20, 0x2 ;  /* 0x00000014020b7c11 */ /* 0x000fe4000f8e10ff */
[----:B------:R-:W2:Y:S01]  /*0120*/  S2UR UR23, SR_CTAID.X ;  /* 0x00000000001779c3 */ /* 0x000ea20000002500 */
[----:B----4-:R-:W-:-:S06]  /*0130*/  VIADD R8, R10, 0xffffffff ;  /* 0xffffffff0a087836 */ /* 0x010fcc0000000000 */
[----:B------:R3:W-:Y:S01]  /*0140*/  @!P0 STS [R11], RZ ;  /* 0x000000ff0b008388 */ /* 0x0007e20000000800 */
[----:B------:R-:W-:-:S03]  /*0150*/  NOP ;  /* 0x0000000000007918 */ /* 0x000fc60000000000 */
[----:B------:R3:W-:Y:S01]  /*0160*/  @!P2 STS [UR20+0x24], R3 ;  /* 0x00002403ff00a988 */ /* 0x0007e20008000814 */
[----:B-1----:R-:W-:-:S03]  /*0170*/  UIMAD UR4, UR5, UR4, UR34 ;  /* 0x00000004050472a4 */ /* 0x002fc6000f8e0222 */
[----:B------:R3:W-:Y:S01]  /*0180*/  @!P2 STS [UR20+0x20], R8 ;  /* 0x00002008ff00a988 */ /* 0x0007e20008000814 */
[----:B--2---:R-:W-:-:S04]  /*0190*/  UIMAD UR4, UR4, UR6, UR23 ;  /* 0x00000006040472a4 */ /* 0x004fc8000f8e0217 */
[----:B------:R-:W-:-:S03]  /*01a0*/  UIMAD UR5, UR4, 0x180, URZ ;  /* 0x00000180040578a4 */ /* 0x000fc6000f8e023f */
[----:B------:R-:W-:Y:S01]  /*01b0*/  UMOV UR4, URZ ;  /* 0x0000003f00047c82 */ /* 0x000fe20008000000 */
[----:B------:R-:W-:-:S04]  /*01c0*/  UIADD3 UR28, UP0, UR5, UR32, URZ ;  /* 0x00000020051c7290 */ /* 0x000fc8000ff1e03f */
[----:B------:R-:W-:Y:S01]  /*01d0*/  ULEA.HI.X.SX32 UR29, UR5, UR33, 0x1, UP0 ;  /* 0x00000021051d7291 */ /* 0x000fe200080f0e3f */
[----:B---3--:R-:W-:Y:S11]  /*01e0*/  @P2 BRA `(.L_x_1) ;  /* 0x0000000000182947 */ /* 0x008ff60003800000 */
[----:B------:R-:W1:Y:S01]  /*01f0*/  LDS R4, [UR20+0x8] ;  /* 0x00000814ff047984 */ /* 0x000e620008000800 */
[----:B------:R-:W2:Y:S01]  /*0200*/  LDC.64 R6, c[0x0][0x210] ;  /* 0x00008400ff067b82 */ /* 0x000ea20000000a00 */
[----:B------:R-:W-:Y:S02]  /*0210*/  IMAD.MOV.U32 R5, RZ, RZ, 0x70 ;  /* 0x00000070ff057424 */ /* 0x000fe400078e00ff */
[----:B--2---:R2:W-:Y:S03]  /*0220*/  STS.64 [UR20], R6 ;  /* 0x00000006ff007988 */ /* 0x0045e60008000a14 */
[----:B-1----:R-:W-:-:S05]  /*0230*/  LOP3.LUT R4, R4, 0x10, R5, 0xd8, !PT ;  /* 0x0000001004047812 */ /* 0x002fca00078ed805 */
[----:B------:R2:W-:Y:S02]  /*0240*/  STS [UR20+0x8], R4 ;  /* 0x00000804ff007988 */ /* 0x0005e40008000814 */
.L_x_1:
[----:B------:R-:W-:Y:S05]  /*0250*/  BSYNC B0 ;  /* 0x0000000000007941 */ /* 0x000fea0003800000 */
.L_x_0:
[----:B------:R-:W-:Y:S04]  /*0260*/  BSSY B0, `(.L_x_2) ;  /* 0x000000a000007945 */ /* 0x000fe80003800000 */
[----:B------:R-:W-:Y:S05]  /*0270*/  @P2 BRA `(.L_x_3) ;  /* 0x0000000000202947 */ /* 0x000fea0003800000 */
[----:B--2---:R-:W1:Y:S01]  /*0280*/  LDS R4, [UR20+0x34] ;  /* 0x00003414ff047984 */ /* 0x004e620008000800 */
[----:B------:R-:W-:Y:S02]  /*0290*/  IMAD.MOV.U32 R5, RZ, RZ, 0x1f000000 ;  /* 0x1f000000ff057424 */ /* 0x000fe400078e00ff */
[----:B------:R-:W-:Y:S01]  /*02a0*/  @!P2 IMAD.MOV.U32 R6, RZ, RZ, 0xff ;  /* 0x000000ffff06a424 */ /* 0x000fe200078e00ff */
[----:B------:R-:W2:Y:S02]  /*02b0*/  @!P2 LDS R7, [UR20+0x38] ;  /* 0x00003814ff07a984 */ /* 0x000ea40008000800 */
[----:B-1----:R-:W-:Y:S02]  /*02c0*/  LOP3.LUT R4, R4, 0xff000000, R5, 0xb8, !PT ;  /* 0xff00000004047812 */ /* 0x002fe400078eb805 */
[----:B--2---:R-:W-:-:S03]  /*02d0*/  @!P2 LOP3.LUT R5, R7, 0xff, R6, 0xb8, !PT ;  /* 0x000000ff0705a812 */ /* 0x004fc600078eb806 */
[----:B------:R1:W-:Y:S04]  /*02e0*/  STS [UR20+0x34], R4 ;  /* 0x00003404ff007988 */ /* 0x0003e80008000814 */
[----:B------:R1:W-:Y:S02]  /*02f0*/  @!P2 STS [UR20+0x38], R5 ;  /* 0x00003805ff00a988 */ /* 0x0003e40008000814 */
.L_x_3:
[----:B------:R-:W-:Y:S05]  /*0300*/  BSYNC B0 ;  /* 0x0000000000007941 */ /* 0x000fea0003800000 */
.L_x_2:
[----:B------:R-:W-:Y:S04]  /*0310*/  BSSY B0, `(.L_x_4) ;  /* 0x000000e000007945 */ /* 0x000fe80003800000 */
[----:B------:R-:W-:Y:S05]  /*0320*/  @P2 BRA `(.L_x_5) ;  /* 0x0000000000302947 */ /* 0x000fea0003800000 */
[----:B-1----:R-:W1:Y:S01]  /*0330*/  LDS R5, [UR20+0x34] ;  /* 0x00003414ff057984 */ /* 0x002e620008000800 */
[----:B--2---:R-:W2:Y:S03]  /*0340*/  LDC.64 R6, c[0x0][0x238] ;  /* 0x00008e00ff067b82 */ /* 0x004ea60000000a00 */
[----:B------:R-:W3:Y:S01]  /*0350*/  LDS R4, [UR20+0x1c] ;  /* 0x00001c14ff047984 */ /* 0x000ee20008000800 */
[C---:B--2---:R-:W-:Y:S01]  /*0360*/  SHF.L.U64.HI R7, R6.reuse, 0x1, R7 ;  /* 0x0000000106077819 */ /* 0x044fe20000010207 */
[----:B------:R-:W-:-:S03]  /*0370*/  IMAD.SHL.U32 R6, R6, 0x2, RZ ;  /* 0x0000000206067824 */ /* 0x000fc600078e00ff */
[--C-:B------:R-:W-:Y:S02]  /*0380*/  SHF.R.U32.HI R9, RZ, 0x4, R7.reuse ;  /* 0x00000004ff097819 */ /* 0x100fe40000011607 */
[----:B------:R-:W-:-:S05]  /*0390*/  SHF.R.U64 R6, R6, 0x4, R7 ;  /* 0x0000000406067819 */ /* 0x000fca0000001207 */
[----:B------:R4:W-:Y:S01]  /*03a0*/  STS [UR20+0xc], R6 ;  /* 0x00000c06ff007988 */ /* 0x0009e20008000814 */
[----:B-1----:R-:W-:Y:S02]  /*03b0*/  LOP3.LUT R5, R5, 0x7, RZ, 0xb8, !PT ;  /* 0x0000000705057812 */ /* 0x002fe400078eb8ff */
[----:B---3--:R-:W-:-:S03]  /*03c0*/  LOP3.LUT R4, R4, 0xf, R9, 0xb8, !PT ;  /* 0x0000000f04047812 */ /* 0x008fc600078eb809 */
[----:B------:R4:W-:Y:S04]  /*03d0*/  STS [UR20+0x34], R5 ;  /* 0x00003405ff007988 */ /* 0x0009e80008000814 */
[----:B------:R4:W-:Y:S02]  /*03e0*/  STS [UR20+0x1c], R4 ;  /* 0x00001c04ff007988 */ /* 0x0009e40008000814 */
.L_x_5:
[----:B------:R-:W-:Y:S05]  /*03f0*/  BSYNC B0 ;  /* 0x0000000000007941 */ /* 0x000fea0003800000 */
.L_x_4:
[----:B------:R-:W-:Y:S04]  /*0400*/  BSSY B1, `(.L_x_6) ;  /* 0x000001a000017945 */ /* 0x000fe80003800000 */
[----:B------:R-:W-:Y:S04]  /*0410*/  BSSY B0, `(.L_x_7) ;  /* 0x0000015000007945 */ /* 0x000fe80003800000 */
[----:B------:R-:W-:Y:S05]  /*0420*/  @P2 BRA `(.L_x_8) ;  /* 0x0000000000202947 */ /* 0x000fea0003800000 */
[----:B-12-4-:R-:W1:Y:S02]  /*0430*/  LDS R4, [UR20+0x34] ;  /* 0x00003414ff047984 */ /* 0x016e640008000800 */
[----:B-1----:R-:W-:-:S05]  /*0440*/  LOP3.LUT R4, R4, 0x38, RZ, 0xb8, !PT ;  /* 0x0000003804047812 */ /* 0x002fca00078eb8ff */
[----:B------:R1:W-:Y:S01]  /*0450*/  STS [UR20+0x34], R4 ;  /* 0x00003404ff007988 */ /* 0x0003e20008000814 */
[----:B------:R-:W-:Y:S05]  /*0460*/  @P2 BRA `(.L_x_9) ;  /* 0x0000000000202947 */ /* 0x000fea0003800000 */
[----:B-1----:R-:W1:Y:S01]  /*0470*/  LDS R4, [UR20+0x8] ;  /* 0x00000814ff047984 */ /* 0x002e620008000800 */
[----:B------:R-:W-:-:S05]  /*0480*/  IMAD.MOV.U32 R5, RZ, RZ, 0x780 ;  /* 0x00000780ff057424 */ /* 0x000fca00078e00ff */
[----:B-1----:R-:W-:-:S05]  /*0490*/  LOP3.LUT R4, R4, 0x300, R5, 0xd8, !PT ;  /* 0x0000030004047812 */ /* 0x002fca00078ed805 */
[----:B------:R3:W-:Y:S02]  /*04a0*/  STS [UR20+0x8], R4 ;  /* 0x00000804ff007988 */ /* 0x0007e40008000814 */
.L_x_8:
[----:B------:R-:W-:Y:S05]  /*04b0*/  @P2 BRA `(.L_x_10) ;  /* 0x0000000000282947 */ /* 0x000fea0003800000 */
[----:B-1234-:R-:W1:Y:S02]  /*04c0*/  LDS R4, [UR20+0x8] ;  /* 0x00000814ff047984 */ /* 0x01ee640008000800 */
[----:B-1----:R-:W-:-:S05]  /*04d0*/  LOP3.LUT R4, R4, 0x1800, RZ, 0xb8, !PT ;  /* 0x0000180004047812 */ /* 0x002fca00078eb8ff */
[----:B------:R2:W-:Y:S02]  /*04e0*/  STS [UR20+0x8], R4 ;  /* 0x00000804ff007988 */ /* 0x0005e40008000814 */
.L_x_9:
[----:B------:R-:W-:Y:S05]  /*04f0*/  @P2 BREAK B0 ;  /* 0x0000000000002942 */ /* 0x000fea0003800000 */
[----:B------:R-:W-:Y:S05]  /*0500*/  @P2 BRA `(.L_x_11) ;  /* 0x0000000000242947 */ /* 0x000fea0003800000 */
[----:B------:R-:W3:Y:S01]  /*0510*/  LDS R5, [UR20+0x8] ;  /* 0x00000814ff057984 */ /* 0x000ee20008000800 */
[----:B-12---:R-:W-:-:S05]  /*0520*/  IMAD.MOV.U32 R4, RZ, RZ, 0x6000 ;  /* 0x00006000ff047424 */ /* 0x006fca00078e00ff */
[----:B---3--:R-:W-:-:S04]  /*0530*/  LOP3.LUT R4, R5, 0x4000, R4, 0xd8, !PT ;  /* 0x0000400005047812 */ /* 0x008fc800078ed804 */
[----:B------:R-:W-:-:S05]  /*0540*/  LOP3.LUT R4, R4, 0x400000, RZ, 0xb8, !PT ;  /* 0x0040000004047812 */ /* 0x000fca00078eb8ff */
[----:B------:R5:W-:Y:S02]  /*0550*/  STS [UR20+0x8], R4 ;  /* 0x00000804ff007988 */ /* 0x000be40008000814 */
.L_x_10:
[----:B------:R-:W-:Y:S05]  /*0560*/  BSYNC B0 ;  /* 0x0000000000007941 */ /* 0x000fea0003800000 */
.L_x_7:
[----:B-12345:R-:W1:Y:S02]  /*0570*/  @!P2 LDS R4, [UR20+0x8] ;  /* 0x00000814ff04a984 */ /* 0x03ee640008000800 */
[----:B-1----:R-:W-:-:S05]  /*0580*/  @!P2 LOP3.LUT R4, R4, 0x8000, RZ, 0xb8, !PT ;  /* 0x000080000404a812 */ /* 0x002fca00078eb8ff */
[----:B------:R3:W-:Y:S02]  /*0590*/  @!P2 STS [UR20+0x8], R4 ;  /* 0x00000804ff00a988 */ /* 0x0007e40008000814 */
.L_x_11:
[----:B------:R-:W-:Y:S05]  /*05a0*/  BSYNC B1 ;  /* 0x0000000000017941 */ /* 0x000fea0003800000 */
.L_x_6:
[----:B------:R-:W-:Y:S05]  /*05b0*/  WARPSYNC.ALL ;  /* 0x0000000000007948 */ /* 0x000fea0003800000 */
[----:B------:R-:W-:Y:S05]  /*05c0*/  @P0 BRA `(.L_x_12) ;  /* 0x0000000000280947 */ /* 0x000fea0003800000 */
[----:B-123--:R-:W1:Y:S01]  /*05d0*/  S2R R4, SR_LANEID ;  /* 0x0000000000047919 */ /* 0x00ee620000000000 */
[----:B------:R-:W-:Y:S05]  /*05e0*/  WARPSYNC.ALL ;  /* 0x0000000000007948 */ /* 0x000fea0003800000 */
[----:B-1----:R-:W-:-:S05]  /*05f0*/  IMAD.SHL.U32 R6, R4, 0x4, RZ ;  /* 0x0000000404067824 */ /* 0x002fca00078e00ff */
[----:B------:R-:W1:Y:S01]  /*0600*/  LDS R7, [R6+UR20] ;  /* 0x0000001406077984 */ /* 0x000e620008000800 */
[----:B------:R-:W-:-:S05]  /*0610*/  IADD3 R4, P1, R6, UR28, RZ ;  /* 0x0000001c06047c10 */ /* 0x000fca000ff3e0ff */
[----:B------:R-:W-:-:S05]  /*0620*/  IMAD.X R5, RZ, RZ, UR29, P1 ;  /* 0x0000001dff057e24 */ /* 0x000fca00088e06ff */
[----:B-1----:R4:W5:Y:S01]  /*0630*/  ATOMG.E.EXCH.STRONG.GPU PT, RZ, [R4], R7 ;  /* 0x0000000704ff73a8 */ /* 0x00296200041ee100 */
[----:B------:R-:W-:-:S04]  /*0640*/  DEPBAR {5,4,3,2,1,0} ;  /* 0x0000003f0000791a */ /* 0x000fc80000000000 */
[----:B------:R4:W-:Y:S01]  /*0650*/  UTMACCTL.IV [UR28] ;  /* 0x000000001c0079b9 */ /* 0x0009e20008000000 */
[----:B------:R-:W-:Y:S01]  /*0660*/  NOP ;  /* 0x0000000000007918 */ /* 0x000fe20000000000 */
.L_x_12:
[----:B------:R-:W-:Y:S05]  /*0670*/  @P0 BRA `(.L_x_13) ;  /* 0x00000000000c0947 */ /* 0x000fea0003800000 */
[----:B------:R0:W-:Y:S01]  /*0680*/  UTMACMDFLUSH ;  /* 0x00000000000079b7 */ /* 0x0001e20000000000 */
[----:B------:R-:W-:Y:S05]  /*0690*/  @P0 BRA `(.L_x_13) ;  /* 0x0000000000040947 */ /* 0x000fea0003800000 */
[----:B------:R-:W-:-:S04]  /*06a0*/  DEPBAR.LE SB0, 0x0 ;  /* 0x000080000000791a */ /* 0x000fc80000000000 */
.L_x_13:
[----:B------:R-:W-:Y:S05]  /*06b0*/  WARPSYNC.ALL ;  /* 0x0000000000007948 */ /* 0x000fea0003800000 */
[----:B-----5:R-:W-:Y:S06]  /*06c0*/  BAR.SYNC.DEFER_BLOCKING 0x0 ;  /* 0x0000000000007b1d */ /* 0x020fec0000010000 */
[----:B------:R-:W-:Y:S02]  /*06d0*/  BSSY B1, `(.L_x_14) ;  /* 0x000000b000017945 */ /* 0x000fe40003800000 */
[----:B------:R-:W-:Y:S06]  /*06e0*/  BAR.SYNC.DEFER_BLOCKING 0x0 ;  /* 0x0000000000007b1d */ /* 0x000fec0000010000 */
[----:B------:R5:W-:Y:S01]  /*06f0*/  @!P0 STS [R11], RZ ;  /* 0x000000ff0b008388 */ /* 0x000be20000000800 */
[----:B------:R-:W-:Y:S01]  /*0700*/  NOP ;  /* 0x0000000000007918 */ /* 0x000fe20000000000 */
[----:B------:R-:W-:Y:S05]  /*0710*/  @P2 BRA `(.L_x_15) ;  /* 0x0000000000182947 */ /* 0x000fea0003800000 */
[----:B-1234-:R-:W1:Y:S01]  /*0720*/  LDS R4, [UR20+0x8] ;  /* 0x00000814ff047984 */ /* 0x01ee620008000800 */
[----:B------:R-:W2:Y:S01]  /*0730*/  LDC.64 R6, c[0x0][0x218] ;  /* 0x00008600ff067b82 */ /* 0x000ea20000000a00 */
[----:B------:R-:W-:Y:S02]  /*0740*/  IMAD.MOV.U32 R5, RZ, RZ, 0x70 ;  /* 0x00000070ff057424 */ /* 0x000fe400078e00ff */
[----:B--2---:R2:W-:Y:S03]  /*0750*/  STS.64 [UR20], R6 ;  /* 0x00000006ff007988 */ /* 0x0045e60008000a14 */
[----:B-1----:R-:W-:-:S05]  /*0760*/  LOP3.LUT R4, R4, 0x10, R5, 0xd8, !PT ;  /* 0x0000001004047812 */ /* 0x002fca00078ed805 */
[----:B------:R2:W-:Y:S02]  /*0770*/  STS [UR20+0x8], R4 ;  /* 0x00000804ff007988 */ /* 0x0005e40008000814 */
.L_x_15:
[----:B----4-:R-:W-:Y:S05]  /*0780*/  BSYNC B1 ;  /* 0x0000000000017941 */ /* 0x010fea0003800000 */
.L_x_14:
[----:B------:R-:W-:Y:S04]  /*0790*/  BSSY B2, `(.L_x_16) ;  /* 0x000000f000027945 */ /* 0x000fe80003800000 */
[----:B------:R-:W-:Y:S04]  /*07a0*/  BSSY B1, `(.L_x_17) ;  /* 0x000000c000017945 */ /* 0x000fe80003800000 */
[----:B------:R-:W-:Y:S05]  /*07b0*/  @P2 BRA `(.L_x_18) ;  /* 0x0000000000282947 */ /* 0x000fea0003800000 */
[----:B-123--:R-:W1:Y:S01]  /*07c0*/  LDS R4, [UR20+0x34] ;  /* 0x00003414ff047984 */ /* 0x00ee620008000800 */
[----:B------:R-:W-:Y:S01]  /*07d0*/  IMAD.MOV.U32 R5, RZ, RZ, 0x1f000000 ;  /* 0x1f000000ff057424 */ /* 0x000fe200078e00ff */
[----:B------:R-:W-:Y:S05]  /*07e0*/  @P2 BREAK B1 ;  /* 0x0000000000012942 */ /* 0x000fea0003800000 */
[----:B-1----:R-:W-:-:S05]  /*07f0*/  LOP3.LUT R4, R4, 0xff000000, R5, 0xb8, !PT ;  /* 0xff00000004047812 */ /* 0x002fca00078eb805 */
[----:B------:R1:W-:Y:S01]  /*0800*/  STS [UR20+0x34], R4 ;  /* 0x00003404ff007988 */ /* 0x0003e20008000814 */
[----:B------:R-:W-:Y:S05]  /*0810*/  @P2 BRA `(.L_x_19) ;  /* 0x0000000000182947 */ /* 0x000fea0003800000 */
[----:B------:R-:W2:Y:S01]  /*0820*/  LDS R5, [UR20+0x38] ;  /* 0x00003814ff057984 */ /* 0x000ea20008000800 */
[----:B-1----:R-:W-:-:S05]  /*0830*/  IMAD.MOV.U32 R4, RZ, RZ, 0x3f ;  /* 0x0000003fff047424 */ /* 0x002fca00078e00ff */
[----:B--2---:R-:W-:-:S05]  /*0840*/  LOP3.LUT R4, R5, 0xff, R4, 0xb8, !PT ;  /* 0x000000ff05047812 */ /* 0x004fca00078eb804 */
[----:B------:R4:W-:Y:S02]  /*0850*/  STS [UR20+0x38], R4 ;  /* 0x00003804ff007988 */ /* 0x0009e40008000814 */
.L_x_18:
[----:B------:R-:W-:Y:S05]  /*0860*/  BSYNC B1 ;  /* 0x0000000000017941 */ /* 0x000fea0003800000 */
.L_x_17:
[----:B------:R1:W-:Y:S02]  /*0870*/  @!P2 STS [UR20+0x20], R8 ;  /* 0x00002008ff00a988 */ /* 0x0003e40008000814 */
.L_x_19:
[----:B------:R-:W-:Y:S05]  /*0880*/  BSYNC B2 ;  /* 0x0000000000027941 */ /* 0x000fea0003800000 */
.L_x_16:
[----:B------:R-:W-:Y:S05]  /*0890*/  WARPSYNC.ALL ;  /* 0x0000000000007948 */ /* 0x000fea0003800000 */
[----:B--2---:R-:W2:Y:S01]  /*08a0*/  LDC R6, c[0x0][0x22c] ;  /* 0x00008b00ff067b82 */ /* 0x004ea20000000800 */
[----:B------:R-:W-:Y:S01]  /*08b0*/  BSSY B2, `(.L_x_20) ;  /* 0x0000010000027945 */ /* 0x000fe20003800000 */
[----:B--2---:R-:W-:-:S05]  /*08c0*/  VIADD R6, R6, 0xffffffff ;  /* 0xffffffff06067836 */ /* 0x004fca0000000000 */
[----:B------:R2:W-:Y:S01]  /*08d0*/  @!P2 STS [UR20+0x24], R6 ;  /* 0x00002406ff00a988 */ /* 0x0005e20008000814 */
[----:B------:R-:W-:Y:S05]  /*08e0*/  @P2 BRA `(.L_x_21) ;  /* 0x0000000000302947 */ /* 0x000fea0003800000 */
[----:B------:R-:W2:Y:S01]  /*08f0*/  LDS R5, [UR20+0x34] ;  /* 0x00003414ff057984 */ /* 0x000ea20008000800 */
[----:B------:R-:W2:Y:S03]  /*0900*/  LDC.64 R12, c[0x0][0x240] ;  /* 0x00009000ff0c7b82 */ /* 0x000ea60000000a00 */
[----:B-1-34-:R-:W1:Y:S01]  /*0910*/  LDS R4, [UR20+0x1c] ;  /* 0x00001c14ff047984 */ /* 0x01ae620008000800 */
[C---:B--2---:R-:W-:Y:S01]  /*0920*/  SHF.L.U64.HI R8, R12.reuse, 0x1, R13 ;  /* 0x000000010c087819 */ /* 0x044fe2000001020d */
[----:B------:R-:W-:-:S03]  /*0930*/  IMAD.SHL.U32 R7, R12, 0x2, RZ ;  /* 0x000000020c077824 */ /* 0x000fc600078e00ff */
[--C-:B------:R-:W-:Y:S02]  /*0940*/  SHF.R.U32.HI R9, RZ, 0x4, R8.reuse ;  /* 0x00000004ff097819 */ /* 0x100fe40000011608 */
[----:B------:R-:W-:-:S05]  /*0950*/  SHF.R.U64 R7, R7, 0x4, R8 ;  /* 0x0000000407077819 */ /* 0x000fca0000001208 */
[----:B------:R2:W-:Y:S01]  /*0960*/  STS [UR20+0xc], R7 ;  /* 0x00000c07ff007988 */ /* 0x0005e20008000814 */
[----:B------:R-:W-:Y:S02]  /*0970*/  LOP3.LUT R5, R5, 0x7, RZ, 0xb8, !PT ;  /* 0x0000000705057812 */ /* 0x000fe400078eb8ff */
[----:B-1----:R-:W-:-:S03]  /*0980*/  LOP3.LUT R4, R4, 0xf, R9, 0xb8, !PT ;  /* 0x0000000f04047812 */ /* 0x002fc600078eb809 */
[----:B------:R2:W-:Y:S04]  /*0990*/  STS [UR20+0x34], R5 ;  /* 0x00003405ff007988 */ /* 0x0005e80008000814 */
[----:B------:R2:W-:Y:S02]  /*09a0*/  STS [UR20+0x1c], R4 ;  /* 0x00001c04ff007988 */ /* 0x0005e40008000814 */
.L_x_21:
[----:B------:R-:W-:Y:S05]  /*09b0*/  BSYNC B2 ;  /* 0x0000000000027941 */ /* 0x000fea0003800000 */
.L_x_20:
[----:B------:R-:W-:Y:S04]  /*09c0*/  BSSY B3, `(.L_x_22) ;  /* 0x000001a000037945 */ /* 0x000fe80003800000 */
[----:B------:R-:W-:Y:S04]  /*09d0*/  BSSY B2, `(.L_x_23) ;  /* 0x0000015000027945 */ /* 0x000fe80003800000 */
[----:B------:R-:W-:Y:S05]  /*09e0*/  @P2 BRA `(.L_x_24) ;  /* 0x0000000000202947 */ /* 0x000fea0003800000 */
[----:B-1234-:R-:W1:Y:S02]  /*09f0*/  LDS R4, [UR20+0x34] ;  /* 0x00003414ff047984 */ /* 0x01ee640008000800 */
[----:B-1----:R-:W-:-:S05]  /*0a00*/  LOP3.LUT R4, R4, 0x38, RZ, 0xb8, !PT ;  /* 0x0000003804047812 */ /* 0x002fca00078eb8ff */
[----:B------:R1:W-:Y:S01]  /*0a10*/  STS [UR20+0x34], R4 ;  /* 0x00003404ff007988 */ /* 0x0003e20008000814 */
[----:B------:R-:W-:Y:S05]  /*0a20*/  @P2 BRA `(.L_x_25) ;  /* 0x0000000000202947 */ /* 0x000fea0003800000 */
[----:B-1----:R-:W1:Y:S01]  /*0a30*/  LDS R4, [UR20+0x8] ;  /* 0x00000814ff047984 */ /* 0x002e620008000800 */
[----:B------:R-:W-:-:S05]  /*0a40*/  IMAD.MOV.U32 R5, RZ, RZ, 0x780 ;  /* 0x00000780ff057424 */ /* 0x000fca00078e00ff */
[----:B-1----:R-:W-:-:S05]  /*0a50*/  LOP3.LUT R4, R4, 0x300, R5, 0xd8, !PT ;  /* 0x0000030004047812 */ /* 0x002fca00078ed805 */
[----:B------:R1:W-:Y:S02]  /*0a60*/  STS [UR20+0x8], R4 ;  /* 0x00000804ff007988 */ /* 0x0003e40008000814 */
.L_x_24:
[----:B------:R-:W-:Y:S05]  /*0a70*/  @P2 BRA `(.L_x_26) ;  /* 0x0000000000282947 */ /* 0x000fea0003800000 */
[----:B-1234-:R-:W1:Y:S02]  /*0a80*/  LDS R4, [UR20+0x8] ;  /* 0x00000814ff047984 */ /* 0x01ee640008000800 */
[----:B-1----:R-:W-:-:S05]  /*0a90*/  LOP3.LUT R4, R4, 0x1800, RZ, 0xb8, !PT ;  /* 0x0000180004047812 */ /* 0x002fca00078eb8ff */
[----:B------:R2:W-:Y:S02]  /*0aa0*/  STS [UR20+0x8], R4 ;  /* 0x00000804ff007988 */ /* 0x0005e40008000814 */
.L_x_25:
[----:B------:R-:W-:Y:S05]  /*0ab0*/  @P2 BREAK B2 ;  /* 0x0000000000022942 */ /* 0x000fea0003800000 */
[----:B------:R-:W-:Y:S05]  /*0ac0*/  @P2 BRA `(.L_x_27) ;  /* 0x0000000000242947 */ /* 0x000fea0003800000 */
[----:B-12---:R-:W1:Y:S01]  /*0ad0*/  LDS R4, [UR20+0x8] ;  /* 0x00000814ff047984 */ /* 0x006e620008000800 */
[----:B------:R-:W-:-:S05]  /*0ae0*/  IMAD.MOV.U32 R5, RZ, RZ, 0x6000 ;  /* 0x00006000ff057424 */ /* 0x000fca00078e00ff */
[----:B-1----:R-:W-:-:S04]  /*0af0*/  LOP3.LUT R4, R4, 0x4000, R5, 0xd8, !PT ;  /* 0x0000400004047812 */ /* 0x002fc800078ed805 */
[----:B------:R-:W-:-:S05]  /*0b00*/  LOP3.LUT R4, R4, 0x400000, RZ, 0xb8, !PT ;  /* 0x0040000004047812 */ /* 0x000fca00078eb8ff */
[----:B------:R1:W-:Y:S02]  /*0b10*/  STS [UR20+0x8], R4 ;  /* 0x00000804ff007988 */ /* 0x0003e40008000814 */
.L_x_26:
[----:B------:R-:W-:Y:S05]  /*0b20*/  BSYNC B2 ;  /* 0x0000000000027941 */ /* 0x000fea0003800000 */
.L_x_23:
[----:B-1234-:R-:W1:Y:S02]  /*0b30*/  @!P2 LDS R4, [UR20+0x8] ;  /* 0x00000814ff04a984 */ /* 0x01ee640008000800 */
[----:B-1----:R-:W-:-:S05]  /*0b40*/  @!P2 LOP3.LUT R4, R4, 0x8000, RZ, 0xb8, !PT ;  /* 0x000080000404a812 */ /* 0x002fca00078eb8ff */
[----:B------:R3:W-:Y:S02]  /*0b50*/  @!P2 STS [UR20+0x8], R4 ;  /* 0x00000804ff00a988 */ /* 0x0007e40008000814 */
.L_x_27:
[----:B------:R-:W-:Y:S05]  /*0b60*/  BSYNC B3 ;  /* 0x0000000000037941 */ /* 0x000fea0003800000 */
.L_x_22:
[----:B------:R-:W-:Y:S05]  /*0b70*/  WARPSYNC.ALL ;  /* 0x0000000000007948 */ /* 0x000fea0003800000 */
[----:B------:R-:W-:-:S04]  /*0b80*/  UIADD3 UR31, UR5, 0x80, URZ ;  /* 0x00000080051f7890 */ /* 0x000fc8000fffe03f */
[----:B------:R-:W-:-:S04]  /*0b90*/  UIADD3 UR30, UP0, UR31, UR32, URZ ;  /* 0x000000201f1e7290 */ /* 0x000fc8000ff1e03f */
[----:B------:R-:W-:Y:S01]  /*0ba0*/  ULEA.HI.X.SX32 UR31, UR31, UR33, 0x1, UP0 ;  /* 0x000000211f1f7291 */ /* 0x000fe200080f0e3f */
[----:B------:R-:W-:Y:S11]  /*0bb0*/  @P0 BRA `(.L_x_28) ;  /* 0x0000000000280947 */ /* 0x000ff60003800000 */
[----:B-123--:R-:W1:Y:S01]  /*0bc0*/  S2R R4, SR_LANEID ;  /* 0x0000000000047919 */ /* 0x00ee620000000000 */
[----:B------:R-:W-:Y:S05]  /*0bd0*/  WARPSYNC.ALL ;  /* 0x0000000000007948 */ /* 0x000fea0003800000 */
[----:B-1----:R-:W-:-:S05]  /*0be0*/  IMAD.SHL.U32 R8, R4, 0x4, RZ ;  /* 0x0000000404087824 */ /* 0x002fca00078e00ff */
[----:B------:R-:W1:Y:S01]  /*0bf0*/  LDS R7, [R8+UR20] ;  /* 0x0000001408077984 */ /* 0x000e620008000800 */
[----:B------:R-:W-:-:S05]  /*0c00*/  IADD3 R4, P1, R8, UR30, RZ ;  /* 0x0000001e08047c10 */ /* 0x000fca000ff3e0ff */
[----:B------:R-:W-:-:S05]  /*0c10*/  IMAD.X R5, RZ, RZ, UR31, P1 ;  /* 0x0000001fff057e24 */ /* 0x000fca00088e06ff */
[----:B-1----:R4:W2:Y:S01]  /*0c20*/  ATOMG.E.EXCH.STRONG.GPU PT, RZ, [R4], R7 ;  /* 0x0000000704ff73a8 */ /* 0x0028a200041ee100 */
[----:B------:R-:W-:-:S04]  /*0c30*/  DEPBAR {5,4,3,2,1,0} ;  /* 0x0000003f0000791a */ /* 0x000fc80000000000 */
[----:B------:R4:W-:Y:S01]  /*0c40*/  UTMACCTL.IV [UR30] ;  /* 0x000000001e0079b9 */ /* 0x0009e20008000000 */
[----:B------:R-:W-:Y:S01]  /*0c50*/  NOP ;  /* 0x0000000000007918 */ /* 0x000fe20000000000 */
.L_x_28:
[----:B------:R-:W-:Y:S05]  /*0c60*/  @P0 BRA `(.L_x_29) ;  /* 0x00000000000c0947 */ /* 0x000fea0003800000 */
[----:B------:R0:W-:Y:S01]  /*0c70*/  UTMACMDFLUSH ;  /* 0x00000000000079b7 */ /* 0x0001e20000000000 */
[----:B------:R-:W-:Y:S05]  /*0c80*/  @P0 BRA `(.L_x_29) ;  /* 0x0000000000040947 */ /* 0x000fea0003800000 */
[----:B------:R-:W-:-:S04]  /*0c90*/  DEPBAR.LE SB0, 0x0 ;  /* 0x000080000000791a */ /* 0x000fc80000000000 */
.L_x_29:
[----:B------:R-:W-:Y:S05]  /*0ca0*/  WARPSYNC.ALL ;  /* 0x0000000000007948 */ /* 0x000fea0003800000 */
[----:B--2---:R-:W-:Y:S06]  /*0cb0*/  BAR.SYNC.DEFER_BLOCKING 0x0 ;  /* 0x0000000000007b1d */ /* 0x004fec0000010000 */
[----:B------:R-:W-:Y:S02]  /*0cc0*/  BSSY B3, `(.L_x_30) ;  /* 0x000000b000037945 */ /* 0x000fe40003800000 */
[----:B------:R-:W-:Y:S06]  /*0cd0*/  BAR.SYNC.DEFER_BLOCKING 0x0 ;  /* 0x0000000000007b1d */ /* 0x000fec0000010000 */
[----:B------:R2:W-:Y:S01]  /*0ce0*/  @!P0 STS [R11], RZ ;  /* 0x000000ff0b008388 */ /* 0x0005e20000000800 */
[----:B------:R-:W-:Y:S01]  /*0cf0*/  NOP ;  /* 0x0000000000007918 */ /* 0x000fe20000000000 */
[----:B------:R-:W-:Y:S05]  /*0d00*/  @P2 BRA `(.L_x_31) ;  /* 0x0000000000182947 */ /* 0x000fea0003800000 */
[----:B-1-34-:R-:W1:Y:S01]  /*0d10*/  LDS R4, [UR20+0x8] ;  /* 0x00000814ff047984 */ /* 0x01ae620008000800 */
[----:B------:R-:W3:Y:S01]  /*0d20*/  LDC.64 R8, c[0x0][0x220] ;  /* 0x00008800ff087b82 */ /* 0x000ee20000000a00 */
[----:B------:R-:W-:Y:S02]  /*0d30*/  IMAD.MOV.U32 R5, RZ, RZ, 0x70 ;  /* 0x00000070ff057424 */ /* 0x000fe400078e00ff */
[----:B---3--:R3:W-:Y:S03]  /*0d40*/  STS.64 [UR20], R8 ;  /* 0x00000008ff007988 */ /* 0x0087e60008000a14 */
[----:B-1----:R-:W-:-:S05]  /*0d50*/  LOP3.LUT R4, R4, 0x10, R5, 0xd8, !PT ;  /* 0x0000001004047812 */ /* 0x002fca00078ed805 */
[----:B------:R3:W-:Y:S02]  /*0d60*/  STS [UR20+0x8], R4 ;  /* 0x00000804ff007988 */ /* 0x0007e40008000814 */
.L_x_31:
[----:B----4-:R-:W-:Y:S05]  /*0d70*/  BSYNC B3 ;  /* 0x0000000000037941 */ /* 0x010fea0003800000 */
.L_x_30:
[----:B------:R-:W-:Y:S04]  /*0d80*/  BSSY B4, `(.L_x_32) ;  /* 0x0000011000047945 */ /* 0x000fe80003800000 */
[----:B------:R-:W-:Y:S04]  /*0d90*/  BSSY B3, `(.L_x_33) ;  /* 0x000000e000037945 */ /* 0x000fe80003800000 */
[----:B------:R-:W-:Y:S05]  /*0da0*/  @P2 BRA `(.L_x_34) ;  /* 0x0000000000242947 */ /* 0x000fea0003800000 */
[----:B-1-3--:R-:W1:Y:S01]  /*0db0*/  LDS R4, [UR20+0x34] ;  /* 0x00003414ff047984 */ /* 0x00ae620008000800 */
[----:B------:R-:W-:-:S05]  /*0dc0*/  IMAD.MOV.U32 R5, RZ, RZ, 0x3f000000 ;  /* 0x3f000000ff057424 */ /* 0x000fca00078e00ff */
[----:B-1----:R-:W-:-:S05]  /*0dd0*/  LOP3.LUT R4, R4, 0xff000000, R5, 0xb8, !PT ;  /* 0xff00000004047812 */ /* 0x002fca00078eb805 */
[----:B------:R1:W-:Y:S01]  /*0de0*/  STS [UR20+0x34], R4 ;  /* 0x00003404ff007988 */ /* 0x0003e20008000814 */
[----:B------:R-:W-:Y:S05]  /*0df0*/  @P2 BRA `(.L_x_35) ;  /* 0x00000000001c2947 */ /* 0x000fea0003800000 */
[----:B-1----:R-:W1:Y:S01]  /*0e00*/  LDS R4, [UR20+0x38] ;  /* 0x00003814ff047984 */ /* 0x002e620008000800 */
[----:B------:R-:W-:-:S05]  /*0e10*/  IMAD.MOV.U32 R5, RZ, RZ, 0xff ;  /* 0x000000ffff057424 */ /* 0x000fca00078e00ff */
[----:B-1----:R-:W-:-:S05]  /*0e20*/  LOP3.LUT R4, R4, 0xff, R5, 0xb8, !PT ;  /* 0x000000ff04047812 */ /* 0x002fca00078eb805 */
[----:B------:R4:W-:Y:S02]  /*0e30*/  STS [UR20+0x38], R4 ;  /* 0x00003804ff007988 */ /* 0x0009e40008000814 */
.L_x_34:
[----:B------:R-:W-:Y:S05]  /*0e40*/  @P2 BREAK B3 ;  /* 0x0000000000032942 */ /* 0x000fea0003800000 */
[----:B------:R-:W-:Y:S05]  /*0e50*/  @P2 BRA `(.L_x_36) ;  /* 0x00000000000c2947 */ /* 0x000fea0003800000 */
[----:B------:R1:W-:Y:S02]  /*0e60*/  STS [UR20+0x20], R6 ;  /* 0x00002006ff007988 */ /* 0x0003e40008000814 */
.L_x_35:
[----:B------:R-:W-:Y:S05]  /*0e70*/  BSYNC B3 ;  /* 0x0000000000037941 */ /* 0x000fea0003800000 */
.L_x_33:
[----:B------:R1:W-:Y:S02]  /*0e80*/  @!P2 STS [UR20+0x24], R3 ;  /* 0x00002403ff00a988 */ /* 0x0003e40008000814 */
.L_x_36:
[----:B------:R-:W-:Y:S05]  /*0e90*/  BSYNC B4 ;  /* 0x0000000000047941 */ /* 0x000fea0003800000 */
.L_x_32:
[----:B------:R-:W-:Y:S05]  /*0ea0*/  WARPSYNC.ALL ;  /* 0x0000000000007948 */ /* 0x000fea0003800000 */
[----:B------:R-:W-:Y:S04]  /*0eb0*/  BSSY B4, `(.L_x_37) ;  /* 0x000000e000047945 */ /* 0x000fe80003800000 */
[----:B------:R-:W-:Y:S05]  /*0ec0*/  @P2 BRA `(.L_x_38) ;  /* 0x0000000000302947 */ /* 0x000fea0003800000 */
[----:B-1-34-:R-:W1:Y:S01]  /*0ed0*/  LDS R4, [UR20+0x34] ;  /* 0x00003414ff047984 */ /* 0x01ae620008000800 */
[----:B------:R-:W3:Y:S03]  /*0ee0*/  LDC.64 R8, c[0x0][0x248] ;  /* 0x00009200ff087b82 */ /* 0x000ee60000000a00 */
[----:B------:R-:W4:Y:S01]  /*0ef0*/  LDS R3, [UR20+0x1c] ;  /* 0x00001c14ff037984 */ /* 0x000f220008000800 */
[C---:B---3--:R-:W-:Y:S01]  /*0f00*/  SHF.L.U64.HI R6, R8.reuse, 0x1, R9 ;  /* 0x0000000108067819 */ /* 0x048fe20000010209 */
[----:B------:R-:W-:-:S03]  /*0f10*/  IMAD.SHL.U32 R5, R8, 0x2, RZ ;  /* 0x0000000208057824 */ /* 0x000fc600078e00ff */
[--C-:B------:R-:W-:Y:S02]  /*0f20*/  SHF.R.U32.HI R8, RZ, 0x4, R6.reuse ;  /* 0x00000004ff087819 */ /* 0x100fe40000011606 */
[----:B------:R-:W-:-:S05]  /*0f30*/  SHF.R.U64 R5, R5, 0x4, R6 ;  /* 0x0000000405057819 */ /* 0x000fca0000001206 */
[----:B------:R3:W-:Y:S01]  /*0f40*/  STS [UR20+0xc], R5 ;  /* 0x00000c05ff007988 */ /* 0x0007e20008000814 */
[----:B-1----:R-:W-:Y:S02]  /*0f50*/  LOP3.LUT R4, R4, 0x7, RZ, 0xb8, !PT ;  /* 0x0000000704047812 */ /* 0x002fe400078eb8ff */
[----:B----4-:R-:W-:-:S03]  /*0f60*/  LOP3.LUT R3, R3, 0xf, R8, 0xb8, !PT ;  /* 0x0000000f03037812 */ /* 0x010fc600078eb808 */
[----:B------:R3:W-:Y:S04]  /*0f70*/  STS [UR20+0x34], R4 ;  /* 0x00003404ff007988 */ /* 0x0007e80008000814 */
[----:B------:R3:W-:Y:S02]  /*0f80*/  STS [UR20+0x1c], R3 ;  /* 0x00001c03ff007988 */ /* 0x0007e40008000814 */
.L_x_38:
[----:B------:R-:W-:Y:S05]  /*0f90*/  BSYNC B4 ;  /* 0x0000000000047941 */ /* 0x000fea0003800000 */
.L_x_37:
[----:B------:R-:W-:Y:S04]  /*0fa0*/  BSSY B4, `(.L_x_39) ;  /* 0x000001a000047945 */ /* 0x000fe80003800000 */
[----:B------:R-:W-:Y:S04]  /*0fb0*/  BSSY B5, `(.L_x_40) ;  /* 0x0000015000057945 */ /* 0x000fe80003800000 */
[----:B------:R-:W-:Y:S05]  /*0fc0*/  @P2 BRA `(.L_x_41) ;  /* 0x0000000000202947 */ /* 0x000fea0003800000 */
[----:B-1-3--:R-:W1:Y:S02]  /*0fd0*/  LDS R3, [UR20+0x34] ;  /* 0x00003414ff037984 */ /* 0x00ae640008000800 */
[----:B-1----:R-:W-:-:S05]  /*0fe0*/  LOP3.LUT R3, R3, 0x38, RZ, 0xb8, !PT ;  /* 0x0000003803037812 */ /* 0x002fca00078eb8ff */
[----:B------:R1:W-:Y:S01]  /*0ff0*/  STS [UR20+0x34], R3 ;  /* 0x00003403ff007988 */ /* 0x0003e20008000814 */
[----:B------:R-:W-:Y:S05]  /*1000*/  @P2 BRA `(.L_x_42) ;  /* 0x0000000000202947 */ /* 0x000fea0003800000 */
[----:B-1----:R-:W1:Y:S01]  /*1010*/  LDS R3, [UR20+0x8] ;  /* 0x00000814ff037984 */ /* 0x002e620008000800 */
[----:B----4-:R-:W-:-:S05]  /*1020*/  IMAD.MOV.U32 R4, RZ, RZ, 0x780 ;  /* 0x00000780ff047424 */ /* 0x010fca00078e00ff */
[----:B-1----:R-:W-:-:S05]  /*1030*/  LOP3.LUT R3, R3, 0x300, R4, 0xd8, !PT ;  /* 0x0000030003037812 */ /* 0x002fca00078ed804 */
[----:B------:R1:W-:Y:S02]  /*1040*/  STS [UR20+0x8], R3 ;  /* 0x00000803ff007988 */ /* 0x0003e40008000814 */
.L_x_41:
[----:B------:R-:W-:Y:S05]  /*1050*/  @P2 BRA `(.L_x_43) ;  /* 0x0000000000282947 */ /* 0x000fea0003800000 */
[----:B-1-3--:R-:W1:Y:S02]  /*1060*/  LDS R3, [UR20+0x8] ;  /* 0x00000814ff037984 */ /* 0x00ae640008000800 */
[----:B-1----:R-:W-:-:S05]  /*1070*/  LOP3.LUT R3, R3, 0x1800, RZ, 0xb8, !PT ;  /* 0x0000180003037812 */ /* 0x002fca00078eb8ff */
[----:B------:R3:W-:Y:S02]  /*1080*/  STS [UR20+0x8], R3 ;  /* 0x00000803ff007988 */ /* 0x0007e40008000814 */
.L_x_42:
[----:B------:R-:W-:Y:S05]  /*1090*/  @P2 BREAK B5 ;  /* 0x0000000000052942 */ /* 0x000fea0003800000 */
[----:B------:R-:W-:Y:S05]  /*10a0*/  @P2 BRA `(.L_x_44) ;  /* 0x0000000000242947 */ /* 0x000fea0003800000 */
[----:B-1-3--:R-:W1:Y:S01]  /*10b0*/  LDS R3, [UR20+0x8] ;  /* 0x00000814ff037984 */ /* 0x00ae620008000800 */
[----:B----4-:R-:W-:-:S05]  /*10c0*/  IMAD.MOV.U32 R4, RZ, RZ, 0x6000 ;  /* 0x00006000ff047424 */ /* 0x010fca00078e00ff */
[----:B-1----:R-:W-:-:S04]  /*10d0*/  LOP3.LUT R3, R3, 0x6000, R4, 0xd8, !PT ;  /* 0x0000600003037812 */ /* 0x002fc800078ed804 */
[----:B------:R-:W-:-:S05]  /*10e0*/  LOP3.LUT R3, R3, 0x400000, RZ, 0xb8, !PT ;  /* 0x0040000003037812 */ /* 0x000fca00078eb8ff */
[----:B------:R1:W-:Y:S02]  /*10f0*/  STS [UR20+0x8], R3 ;  /* 0x00000803ff007988 */ /* 0x0003e40008000814 */
.L_x_43:
[----:B------:R-:W-:Y:S05]  /*1100*/  BSYNC B5 ;  /* 0x0000000000057941 */ /* 0x000fea0003800000 */
.L_x_40:
[----:B-1-3--:R-:W1:Y:S02]  /*1110*/  @!P2 LDS R3, [UR20+0x8] ;  /* 0x00000814ff03a984 */ /* 0x00ae640008000800 */
[----:B-1----:R-:W-:-:S05]  /*1120*/  @!P2 LOP3.LUT R3, R3, 0x8000, RZ, 0xb8, !PT ;  /* 0x000080000303a812 */ /* 0x002fca00078eb8ff */
[----:B------:R1:W-:Y:S02]  /*1130*/  @!P2 STS [UR20+0x8], R3 ;  /* 0x00000803ff00a988 */ /* 0x0003e40008000814 */
.L_x_44:
[----:B------:R-:W-:Y:S05]  /*1140*/  BSYNC B4 ;  /* 0x0000000000047941 */ /* 0x000fea0003800000 */
.L_x_39:
[----:B------:R-:W-:Y:S05]  /*1150*/  WARPSYNC.ALL ;  /* 0x0000000000007948 */ /* 0x000fea0003800000 */
[----:B------:R-:W-:Y:S01]  /*1160*/  UIADD3 UR5, UR5, 0x100, URZ ;  /* 0x0000010005057890 */ /* 0x000fe2000fffe03f */
[----:B------:R-:W-:Y:S02]  /*1170*/  ISETP.GE.AND P1, PT, R10, 0x1, PT ;  /* 0x000000010a00780c */ /* 0x000fe40003f26270 */
[----:B------:R-:W-:Y:S02]  /*1180*/  CS2R R56, SRZ ;  /* 0x0000000000387805 */ /* 0x000fe4000001ff00 */
[----:B------:R-:W-:Y:S01]  /*1190*/  CS2R R58, SRZ ;  /* 0x00000000003a7805 */ /* 0x000fe2000001ff00 */
[----:B------:R-:W-:Y:S01]  /*11a0*/  UIADD3 UR32, UP0, UR5, UR32, URZ ;  /* 0x0000002005207290 */ /* 0x000fe2000ff1e03f */
[----:B------:R-:W-:-:S02]  /*11b0*/  CS2R R60, SRZ ;  /* 0x00000000003c7805 */ /* 0x000fc4000001ff00 */
[----:B------:R-:W-:Y:S02]  /*11c0*/  CS2R R62, SRZ ;  /* 0x00000000003e7805 */ /* 0x000fe4000001ff00 */
[----:B------:R-:W-:Y:S01]  /*11d0*/  CS2R R64, SRZ ;  /* 0x0000000000407805 */ /* 0x000fe2000001ff00 */
[----:B------:R-:W-:Y:S01]  /*11e0*/  ULEA.HI.X.SX32 UR33, UR5, UR33, 0x1, UP0 ;  /* 0x0000002105217291 */ /* 0x000fe200080f0e3f */
[----:B------:R-:W-:Y:S02]  /*11f0*/  CS2R R66, SRZ ;  /* 0x0000000000427805 */ /* 0x000fe4000001ff00 */
[----:B------:R-:W-:Y:S02]  /*1200*/  CS2R R68, SRZ ;  /* 0x0000000000447805 */ /* 0x000fe4000001ff00 */
[----:B------:R-:W-:Y:S02]  /*1210*/  CS2R R70, SRZ ;  /* 0x0000000000467805 */ /* 0x000fe4000001ff00 */
[----:B------:R-:W-:-:S02]  /*1220*/  CS2R R72, SRZ ;  /* 0x0000000000487805 */ /* 0x000fc4000001ff00 */
[----:B------:R-:W-:Y:S02]  /*1230*/  CS2R R74, SRZ ;  /* 0x00000000004a7805 */ /* 0x000fe4000001ff00 */
[----:B------:R-:W-:Y:S02]  /*1240*/  CS2R R76, SRZ ;  /* 0x00000000004c7805 */ /* 0x000fe4000001ff00 */
        /* <DEDUP_REMOVED lines=9> */
[----:B------:R-:W-:Y:S01]  /*12e0*/  CS2R R32, SRZ ;  /* 0x0000000000207805 */ /* 0x000fe2000001ff00 */
[----:B------:R-:W-:Y:S01]  /*12f0*/  IMAD.MOV.U32 R34, RZ, RZ, RZ ;  /* 0x000000ffff227224 */ /* 0x000fe200078e00ff */
[----:B------:R-:W-:Y:S06]  /*1300*/  @P0 BRA `(.L_x_45) ;  /* 0x0000000000280947 */ /* 0x000fec0003800000 */
[----:B-1-3--:R-:W1:Y:S01]  /*1310*/  S2R R3, SR_LANEID ;  /* 0x0000000000037919 */ /* 0x00ae620000000000 */
[----:B------:R-:W-:Y:S05]  /*1320*/  WARPSYNC.ALL ;  /* 0x0000000000007948 */ /* 0x000fea0003800000 */
[----:B-1----:R-:W-:-:S05]  /*1330*/  IMAD.SHL.U32 R6, R3, 0x4, RZ ;  /* 0x0000000403067824 */ /* 0x002fca00078e00ff */
[----:B------:R-:W1:Y:S01]  /*1340*/  LDS R3, [R6+UR20] ;  /* 0x0000001406037984 */ /* 0x000e620008000800 */
[----:B----4-:R-:W-:-:S05]  /*1350*/  IADD3 R4, P3, R6, UR32, RZ ;  /* 0x0000002006047c10 */ /* 0x010fca000ff7e0ff */
[----:B------:R-:W-:-:S05]  /*1360*/  IMAD.X R5, RZ, RZ, UR33, P3 ;  /* 0x00000021ff057e24 */ /* 0x000fca00098e06ff */
[----:B-1----:R1:W3:Y:S01]  /*1370*/  ATOMG.E.EXCH.STRONG.GPU PT, RZ, [R4], R3 ;  /* 0x0000000304ff73a8 */ /* 0x0022e200041ee100 */
[----:B------:R-:W-:-:S04]  /*1380*/  DEPBAR {5,4,3,2,1,0} ;  /* 0x0000003f0000791a */ /* 0x000fc80000000000 */
[----:B------:R1:W-:Y:S01]  /*1390*/  UTMACCTL.IV [UR32] ;  /* 0x00000000200079b9 */ /* 0x0003e20008000000 */
[----:B------:R-:W-:Y:S01]  /*13a0*/  NOP ;  /* 0x0000000000007918 */ /* 0x000fe20000000000 */
.L_x_45:
[----:B------:R-:W-:Y:S05]  /*13b0*/  @P0 BRA `(.L_x_46) ;  /* 0x00000000000c0947 */ /* 0x000fea0003800000 */
[----:B------:R0:W-:Y:S01]  /*13c0*/  UTMACMDFLUSH ;  /* 0x00000000000079b7 */ /* 0x0001e20000000000 */
[----:B------:R-:W-:Y:S05]  /*13d0*/  @P0 BRA `(.L_x_46) ;  /* 0x0000000000040947 */ /* 0x000fea0003800000 */
[----:B------:R-:W-:-:S04]  /*13e0*/  DEPBAR.LE SB0, 0x0 ;  /* 0x000080000000791a */ /* 0x000fc80000000000 */
.L_x_46:
[----:B------:R-:W-:Y:S05]  /*13f0*/  WARPSYNC.ALL ;  /* 0x0000000000007948 */ /* 0x000fea0003800000 */
[----:B---3--:R-:W-:Y:S01]  /*1400*/  BAR.SYNC.DEFER_BLOCKING 0x0 ;  /* 0x0000000000007b1d */ /* 0x008fe20000010000 */
[----:B------:R-:W-:Y:S01]  /*1410*/  USHF.L.U32 UR15, UR34, 0x6, URZ ;  /* 0x00000006220f7899 */ /* 0x000fe2000800063f */
[----:B------:R-:W-:Y:S01]  /*1420*/  IMAD.MOV.U32 R35, RZ, RZ, RZ ;  /* 0x000000ffff237224 */ /* 0x000fe200078e00ff */
[----:B------:R-:W-:Y:S02]  /*1430*/  CS2R R36, SRZ ;  /* 0x0000000000247805 */ /* 0x000fe4000001ff00 */
[----:B------:R-:W-:-:S02]  /*1440*/  CS2R R38, SRZ ;  /* 0x0000000000267805 */ /* 0x000fc4000001ff00 */
[----:B------:R-:W-:Y:S01]  /*1450*/  CS2R R40, SRZ ;  /* 0x0000000000287805 */ /* 0x000fe2000001ff00 */
[----:B------:R-:W-:Y:S01]  /*1460*/  VOTEU.ALL UP0, P2 ;  /* 0x00000000003f7886 */ /* 0x000fe20001000000 */
[----:B------:R-:W-:Y:S01]  /*1470*/  UMOV UR6, 0x1 ;  /* 0x0000000100067882 */ /* 0x000fe20000000000 */
[----:B------:R-:W-:Y:S01]  /*1480*/  VOTEU.ALL UP1, P2 ;  /* 0x00000000003f7886 */ /* 0x000fe20001020000 */
[----:B------:R-:W-:Y:S01]  /*1490*/  VOTEU.ALL UP2, P2 ;  /* 0x00000000003f7886 */ /* 0x000fe20001040000 */
[----:B------:R-:W-:Y:S01]  /*14a0*/  VOTEU.ALL UP3, P2 ;  /* 0x00000000003f7886 */ /* 0x000fe20001060000 */
[----:B------:R-:W-:-:S04]  /*14b0*/  @!UP0 UIADD3 UR8, -UR6, 0x100000, URZ ;  /* 0x0010000006088890 */ /* 0x000fc8000fffe13f */
[----:B------:R-:W-:Y:S02]  /*14c0*/  @!UP0 USHF.L.U32 UR9, UR8, 0xb, URZ ;  /* 0x0000000b08098899 */ /* 0x000fe4000800063f */
[----:B------:R-:W-:Y:S01]  /*14d0*/  @!UP0 USHF.L.U32 UR8, UR8, 0x1, URZ ;  /* 0x0000000108088899 */ /* 0x000fe2000800063f */
[----:B------:R-:W-:Y:S01]  /*14e0*/  CS2R R42, SRZ ;  /* 0x00000000002a7805 */ /* 0x000fe2000001ff00 */
        /* <DEDUP_REMOVED lines=12> */
[----:B------:R-:W-:Y:S01]  /*15b0*/  VOTEU.ALL UP0, P2 ;  /* 0x00000000003f7886 */ /* 0x000fe20001000000 */
[----:B------:R-:W-:Y:S02]  /*15c0*/  CS2R R50, SRZ ;  /* 0x0000000000327805 */ /* 0x000fe4000001ff00 */
[----:B------:R-:W-:Y:S02]  /*15d0*/  CS2R R52, SRZ ;  /* 0x0000000000347805 */ /* 0x000fe4000001ff00 */
[----:B------:R-:W-:Y:S01]  /*15e0*/  CS2R R54, SRZ ;  /* 0x0000000000367805 */ /* 0x000fe2000001ff00 */
[----:B------:R-:W3:Y:S02]  /*15f0*/  FENCE.VIEW.ASYNC.S ;  /* 0x00000000000073c6 */ /* 0x000ee40000000000 */
[----:B---3--:R-:W3:Y:S02]  /*1600*/  @!UP0 SYNCS.EXCH.64 URZ, [UR20+0x14000], UR8 ;  /* 0x01400008143f85b2 */ /* 0x008ee40008000100 */
[----:B---3--:R-:W-:Y:S06]  /*1610*/  BAR.SYNC.DEFER_BLOCKING 0x0 ;  /* 0x0000000000007b1d */ /* 0x008fec0000010000 */
[----:B------:R3:W4:Y:S02]  /*1620*/  @!UP1 SYNCS.EXCH.64 URZ, [UR20+0x14008], UR10 ;  /* 0x0140080a143f95b2 */ /* 0x0007240008000100 */
[----:B----4-:R-:W-:Y:S01]  /*1630*/  BAR.SYNC.DEFER_BLOCKING 0x0 ;  /* 0x0000000000007b1d */ /* 0x010fe20000010000 */
[----:B---3--:R-:W-:-:S05]  /*1640*/  USHF.L.U32 UR11, UR23, 0x8, URZ ;  /* 0x00000008170b7899 */ /* 0x008fca000800063f */
[----:B------:R3:W4:Y:S02]  /*1650*/  @!UP2 SYNCS.EXCH.64 URZ, [UR20+0x14010], UR12 ;  /* 0x0140100c143fa5b2 */ /* 0x0007240008000100 */
[----:B----4-:R-:W-:Y:S06]  /*1660*/  BAR.SYNC.DEFER_BLOCKING 0x0 ;  /* 0x0000000000007b1d */ /* 0x010fec0000010000 */
[----:B------:R3:W4:Y:S01]  /*1670*/  @!UP3 SYNCS.EXCH.64 URZ, [UR20+0x14018], UR6 ;  /* 0x01401806143fb5b2 */ /* 0x0007220008000100 */
[----:B------:R-:W-:Y:S05]  /*1680*/  @!P1 BRA `(.L_x_47) ;  /* 0x0000000400989947 */ /* 0x000fea0003800000 */
[----:B-1----:R-:W-:Y:S02]  /*1690*/  SHF.R.U32.HI R3, RZ, 0x5, R0 ;  /* 0x00000005ff037819 */ /* 0x002fe40000011600 */
[----:B------:R-:W-:Y:S02]  /*16a0*/  CS2R R56, SRZ ;  /* 0x0000000000387805 */ /* 0x000fe4000001ff00 */
[----:B------:R-:W-:Y:S02]  /*16b0*/  CS2R R58, SRZ ;  /* 0x00000000003a7805 */ /* 0x000fe4000001ff00 */
[----:B------:R-:W-:Y:S02]  /*16c0*/  CS2R R60, SRZ ;  /* 0x00000000003c7805 */ /* 0x000fe4000001ff00 */
[----:B------:R-:W-:Y:S02]  /*16d0*/  R2UR UR21, R3 ;  /* 0x00000000031572ca */ /* 0x000fe400000e0000 */
        /* <DEDUP_REMOVED lines=28> */
[----:B------:R-:W-:Y:S01]  /*18a0*/  CS2R R54, SRZ ;  /* 0x0000000000367805 */ /* 0x000fe2000001ff00 */
[----:B------:R-:W-:Y:S01]  /*18b0*/  UMOV UR5, URZ ;  /* 0x0000003f00057c82 */ /* 0x000fe20008000000 */
[----:B------:R-:W-:-:S05]  /*18c0*/  UMOV UR10, URZ ;  /* 0x0000003f000a7c82 */ /* 0x000fca0008000000 */
.L_x_49:
[----:B----4-:R-:W-:Y:S01]  /*18d0*/  BAR.SYNC.DEFER_BLOCKING 0x0 ;  /* 0x0000000000007b1d */ /* 0x010fe20000010000 */
[----:B------:R-:W-:Y:S01]  /*18e0*/  ULEA UR18, UR5, UR20, 0x3 ;  /* 0x0000001405127291 */ /* 0x000fe2000f8e183f */
[----:B------:R-:W-:Y:S01]  /*18f0*/  @!P2 IMAD.MOV.U32 R3, RZ, RZ, 0x5000 ;  /* 0x00005000ff03a424 */ /* 0x000fe200078e00ff */
[----:B------:R-:W-:Y:S01]  /*1900*/  ELECT P0, URZ, PT ;  /* 0x00000000003f782f */ /* 0x000fe20003800000 */
[----:B------:R-:W-:-:S03]  /*1910*/  ULEA UR8, UR5, UR20, 0xe ;  /* 0x0000001405087291 */ /* 0x000fc6000f8e703f */
[----:B------:R-:W-:Y:S02]  /*1920*/  ISETP.LT.U32.AND P0, PT, R2, 0x20, P0 ;  /* 0x000000200200780c */ /* 0x000fe40000701070 */
[----:B------:R-:W-:Y:S01]  /*1930*/  ELECT P1, URZ, PT ;  /* 0x00000000003f782f */ /* 0x000fe20003820000 */
[----:B---3--:R-:W-:-:S03]  /*1940*/  ULEA UR12, UR5, UR20, 0xc ;  /* 0x00000014050c7291 */ /* 0x008fc6000f8e603f */
[----:B------:R-:W-:Y:S01]  /*1950*/  ISETP.LT.U32.AND P1, PT, R2, 0x20, P1 ;  /* 0x000000200200780c */ /* 0x000fe20000f21070 */
[----:B------:R-:W-:Y:S01]  /*1960*/  UMOV UR14, UR10 ;  /* 0x0000000a000e7c82 */ /* 0x000fe20008000000 */
[----:B------:R-:W-:-:S05]  /*1970*/  UIADD3 UR12, UR12, 0x10000, URZ ;  /* 0x000100000c0c7890 */ /* 0x000fca000fffe03f */
[----:B------:R-:W-:Y:S01]  /*1980*/  VOTEU.ANY UP0, P0 ;  /* 0x00000000003f7886 */ /* 0x000fe20000000100 */
[----:B------:R-:W-:Y:S01]  /*1990*/  VOTEU.ANY UP2, P0 ;  /* 0x00000000003f7886 */ /* 0x000fe20000040100 */
[----:B------:R1:W-:Y:S01]  /*19a0*/  @!P2 SYNCS.ARRIVE.TRANS64 RZ, [UR18+0x14000], R3 ;  /* 0x01400003ffffa9a7 */ /* 0x0003e20008000012 */
[----:B------:R3:W-:Y:S06]  /*19b0*/  MEMBAR.ALL.CTA ;  /* 0x0000000000007992 */ /* 0x0007ec0000008000 */
[----:B---3--:R-:W3:Y:S01]  /*19c0*/  FENCE.VIEW.ASYNC.S ;  /* 0x00000000000073c6 */ /* 0x008ee20000000000 */
[----:B------:R-:W-:Y:S01]  /*19d0*/  @UP0 UIADD3 UR9, UR18, 0x14000, URZ ;  /* 0x0001400012090890 */ /* 0x000fe2000fffe03f */
[----:B------:R-:W-:Y:S01]  /*19e0*/  @UP0 UMOV UR6, UR28 ;  /* 0x0000001c00060c82 */ /* 0x000fe20008000000 */
[----:B------:R-:W-:Y:S01]  /*19f0*/  @UP0 UMOV UR7, UR29 ;  /* 0x0000001d00070c82 */ /* 0x000fe20008000000 */
[----:B---3--:R-:W-:Y:S01]  /*1a00*/  VOTEU.ANY UP1, P1 ;  /* 0x00000000003f7886 */ /* 0x008fe20000820100 */
[----:B------:R-:W-:Y:S01]  /*1a10*/  VOTEU.ANY UP3, P1 ;  /* 0x00000000003f7886 */ /* 0x000fe20000860100 */
[----:B-1----:R-:W-:-:S03]  /*1a20*/  IMAD.U32 R3, RZ, RZ, UR4 ;  /* 0x00000004ff037e24 */ /* 0x002fc6000f8e00ff */
[----:B------:R-:W-:Y:S01]  /*1a30*/  @UP1 UIADD3 UR13, UR18, 0x14000, URZ ;  /* 0x00014000120d1890 */ /* 0x000fe2000fffe03f */
[----:B------:R-:W-:Y:S01]  /*1a40*/  @UP1 UMOV UR16, UR30 ;  /* 0x0000001e00101c82 */ /* 0x000fe20008000000 */
[----:B------:R-:W-:Y:S01]  /*1a50*/  @UP1 UMOV UR17, UR31 ;  /* 0x0000001f00111c82 */ /* 0x000fe20008000000 */
[----:B------:R-:W-:Y:S01]  /*1a60*/  SHF.L.U32 R3, R3, 0x1f, RZ ;  /* 0x0000001f03037819 */ /* 0x000fe200000006ff */
[----:B------:R-:W-:Y:S06]  /*1a70*/  BAR.SYNC.DEFER_BLOCKING 0x0 ;  /* 0x0000000000007b1d */ /* 0x000fec0000010000 */
[----:B------:R1:W-:Y:S02]  /*1a80*/  @UP2 UTMALDG.2D [UR8], [UR6] ;  /* 0x00000008060025b4 */ /* 0x0003e40008008000 */
[----:B------:R-:W-:Y:S06]  /*1a90*/  BAR.SYNC.DEFER_BLOCKING 0x0 ;  /* 0x0000000000007b1d */ /* 0x000fec0000010000 */
[----:B------:R1:W-:Y:S02]  /*1aa0*/  @UP3 UTMALDG.2D [UR12], [UR16] ;  /* 0x0000000c100035b4 */ /* 0x0003e40008008000 */
[----:B------:R-:W-:Y:S06]  /*1ab0*/  BAR.SYNC.DEFER_BLOCKING 0x0 ;  /* 0x0000000000007b1d */ /* 0x000fec0000010000 */
[----:B------:R-:W3:Y:S02]  /*1ac0*/  SYNCS.PHASECHK.TRANS64.TRYWAIT P0, [UR18+0x14000], R3 ;  /* 0x01400003ff0075a7 */ /* 0x000ee40008000152 */
[----:B-1-3--:R-:W-:Y:S05]  /*1ad0*/  @!P0 BRA `(.L_x_48) ;  /* 0x0000000400c08947 */ /* 0x00afea0003800000 */
.L_x_50:
[----:B------:R-:W-:Y:S01]  /*1ae0*/  USHF.L.U32 UR6, UR21, 0x6, URZ ;  /* 0x0000000615067899 */ /* 0x000fe2000800063f */
[----:B------:R-:W-:Y:S02]  /*1af0*/  WARPGROUP.DEPBAR.LE gsb0, 0x0 ;  /* 0x00008000000079c5 */ /* 0x000fe40000010000 */
[----:B------:R-:W-:Y:S01]  /*1b00*/  USHF.R.U32.HI UR7, URZ, 0x4, UR12 ;  /* 0x000000043f077899 */ /* 0x000fe2000801160c */
[----:B------:R-:W-:Y:S01]  /*1b10*/  WARPGROUP.ARRIVE ;  /* 0x00000000000079c5 */ /* 0x000fe20000000000 */
[----:B------:R-:W-:Y:S01]  /*1b20*/  ULOP3.LUT UR6, UR6, 0x100, URZ, 0xc0, !UPT ;  /* 0x0000010006067892 */ /* 0x000fe2000f8ec03f */
[----:B------:R-:W1:Y:S01]  /*1b30*/  LDC R3, c[0x0][0x230] ;  /* 0x00008c00ff037b82 */ /* 0x000e620000000800 */
[----:B------:R-:W-:Y:S01]  /*1b40*/  UMOV UR19, 0x80000020 ;  /* 0x8000002000137882 */ /* 0x000fe20000000000 */
[----:B------:R-:W-:Y:S01]  /*1b50*/  UMOV UR17, 0x80000020 ;  /* 0x8000002000117882 */ /* 0x000fe20000000000 */
[----:B------:R-:W-:Y:S02]  /*1b60*/  ULEA.HI UR8, UR8, UR6, URZ, 0x1c ;  /* 0x0000000608087291 */ /* 0x000fe4000f8fe03f */
[----:B------:R-:W-:-:S02]  /*1b70*/  USGXT.U32 UR6, UR7, 0xe ;  /* 0x0000000e0706789a */ /* 0x000fc40008000000 */
[----:B------:R-:W-:Y:S01]  /*1b80*/  ULOP3.LUT UR16, UR8, 0x3fff, URZ, 0xc0, !UPT ;  /* 0x00003fff08107892 */ /* 0x000fe2000f8ec03f */
[----:B------:R-:W-:Y:S01]  /*1b90*/  UMOV UR7, URZ ;  /* 0x0000003f00077c82 */ /* 0x000fe20008000000 */
[----:B------:R-:W-:Y:S02]  /*1ba0*/  UMOV UR26, 0xfffffffe ;  /* 0xfffffffe001a7882 */ /* 0x000fe40000000000 */
[----:B------:R-:W-:Y:S01]  /*1bb0*/  UIADD3 UR24, UP0, UR16, 0x2, URZ ;  /* 0x0000000210187890 */ /* 0x000fe2000ff1e03f */
[----:B------:R-:W-:Y:S01]  /*1bc0*/  UMOV UR18, UR6 ;  /* 0x0000000600127c82 */ /* 0x000fe20008000000 */
[----:B------:R-:W-:Y:S02]  /*1bd0*/  UMOV UR27, 0x7fffffdf ;  /* 0x7fffffdf001b7882 */ /* 0x000fe40000000000 */
[----:B------:R-:W-:Y:S01]  /*1be0*/  UIADD3.X UR25, UR7, -0x7fffffe0, URZ, UP0, !UPT ;  /* 0x8000002007197890 */ /* 0x000fe200087fe43f */
[----:B------:R-:W-:Y:S01]  /*1bf0*/  HGMMA.64x64x16.F32 R56, gdesc[UR16], R56 ;  /* 0x00e00000103879f0 */ /* 0x000fe20008700838 */
[----:B------:R-:W-:Y:S01]  /*1c00*/  UIADD3 UR10, UR10, 0x20, URZ ;  /* 0x000000200a0a7890 */ /* 0x000fe2000fffe03f */
[----:B------:R-:W-:Y:S01]  /*1c10*/  UMOV UR7, URZ ;  /* 0x0000003f00077c82 */ /* 0x000fe20008000000 */
[----:B------:R-:W-:-:S02]  /*1c20*/  UIADD3.64 UR16, UR24, 0x1fe, URZ ;  /* 0x000001fe18107897 */ /* 0x000fc4000fffe03f */
[----:B------:R-:W-:Y:S02]  /*1c30*/  UIADD3.64 UR26, UR6, -UR26, URZ ;  /* 0x8000001a061a7297 */ /* 0x000fe4000fffe03f */
[----:B------:R-:W-:Y:S01]  /*1c40*/  UIADD3 UR5, UR5, 0x1, URZ ;  /* 0x0000000105057890 */ /* 0x000fe2000fffe03f */
[----:B-1----:R-:W-:-:S03]  /*1c50*/  ISETP.LE.AND P0, PT, R3, UR10, PT ;  /* 0x0000000a03007c0c */ /* 0x002fc6000bf03270 */
[----:B------:R-:W-:-:S04]  /*1c60*/  UISETP.NE.U32.AND UP0, UPT, UR5, 0x4, UPT ;  /* 0x000000040500788c */ /* 0x000fc8000bf05070 */
[----:B------:R-:W-:Y:S02]  /*1c70*/  USEL UR6, URZ, 0x1, UP0 ;  /* 0x000000013f067887 */ /* 0x000fe40008000000 */
[----:B------:R-:W-:Y:S02]  /*1c80*/  USEL UR5, UR5, URZ, UP0 ;  /* 0x0000003f05057287 */ /* 0x000fe40008000000 */
[----:B------:R-:W-:Y:S01]  /*1c90*/  ULOP3.LUT UR4, UR4, UR6, URZ, 0x3c, !UPT ;  /* 0x0000000604047292 */ /* 0x000fe2000f8e3c3f */
[----:B------:R-:W-:Y:S01]  /*1ca0*/  HGMMA.64x64x16.F32 R56, gdesc[UR24], R56 ;  /* 0x00e00000183879f0 */ /* 0x000fe20008700838 */
[----:B------:R-:W-:-:S03]  /*1cb0*/  UIADD3.64 UR24, UR24, 0x200, URZ ;  /* 0x0000020018187897 */ /* 0x000fc6000fffe03f */
[----:B------:R-:W-:Y:S06]  /*1cc0*/  HGMMA.64x64x16.F32 R24, gdesc[UR16], R24 ;  /* 0x00e00000101879f0 */ /* 0x000fec0008700818 */
[----:B------:R-:W-:Y:S01]  /*1cd0*/  HGMMA.64x64x16.F32 R24, gdesc[UR24], R24, gsb0 ;  /* 0x00e00000181879f0 */ /* 0x000fe20008000818 */
[----:B------:R-:W-:Y:S05]  /*1ce0*/  @!P0 BRA `(.L_x_49) ;  /* 0xfffffff800f88947 */ /* 0x000fea000383ffff */
.L_x_47:
[----:B------:R-:W-:Y:S02]  /*1cf0*/  WARPGROUP.DEPBAR.LE gsb0, 0x0 ;  /* 0x00008000000079c5 */ /* 0x000fe40000010000 */
[----:B----4-:R-:W-:Y:S01]  /*1d00*/  BAR.SYNC.DEFER_BLOCKING 0x0 ;  /* 0x0000000000007b1d */ /* 0x010fe20000010000 */
[C---:B-1----:R-:W-:Y:S01]  /*1d10*/  IMAD.SHL.U32 R3, R0.reuse, 0x80, RZ ;  /* 0x0000008000037824 */ /* 0x042fe200078e00ff */
[----:B------:R-:W-:Y:S01]  /*1d20*/  ELECT P0, URZ, PT ;  /* 0x00000000003f782f */ /* 0x000fe20003800000 */
[----:B------:R-:W-:Y:S01]  /*1d30*/  IMAD.SHL.U32 R4, R0, 0x10, RZ ;  /* 0x0000001000047824 */ /* 0x000fe200078e00ff */
[----:B------:R-:W-:Y:S02]  /*1d40*/  F2FP.F16.F32.PACK_AB R56, R57, R56 ;  /* 0x000000383938723e */ /* 0x000fe400000000ff */
[----:B------:R-:W-:Y:S01]  /*1d50*/  LOP3.LUT R3, R3, 0x780, RZ, 0xc0, !PT ;  /* 0x0000078003037812 */ /* 0x000fe200078ec0ff */
[----:B------:R-:W-:Y:S01]  /*1d60*/  UMOV UR21, UR15 ;  /* 0x0000000f00157c82 */ /* 0x000fe20008000000 */
[----:B------:R-:W-:Y:S01]  /*1d70*/  F2FP.F16.F32.PACK_AB R57, R59, R58 ;  /* 0x0000003a3b39723e */ /* 0x000fe200000000ff */
[----:B------:R-:W-:Y:S01]  /*1d80*/  UMOV UR22, UR11 ;  /* 0x0000000b00167c82 */ /* 0x000fe20008000000 */
[----:B------:R-:W-:-:S02]  /*1d90*/  LOP3.LUT R3, R3, 0x70, R4, 0xf8, !PT ;  /* 0x0000007003037812 */ /* 0x000fc400078ef804 */
[----:B------:R-:W-:Y:S02]  /*1da0*/  F2FP.F16.F32.PACK_AB R24, R25, R24 ;  /* 0x000000181918723e */ /* 0x000fe400000000ff */
[----:B------:R-:W-:Y:S01]  /*1db0*/  LOP3.LUT R3, R3, 0x10, R0, 0x78, !PT ;  /* 0x0000001003037812 */ /* 0x000fe200078e7800 */
[----:B------:R-:W-:Y:S01]  /*1dc0*/  IMAD.SHL.U32 R0, R0, 0x40, RZ ;  /* 0x0000004000007824 */ /* 0x000fe200078e00ff */
[----:B------:R-:W-:Y:S02]  /*1dd0*/  ISETP.LT.U32.AND P0, PT, R2, 0x20, P0 ;  /* 0x000000200200780c */ /* 0x000fe40000701070 */
[----:B------:R-:W-:Y:S02]  /*1de0*/  F2FP.F16.F32.PACK_AB R58, R61, R60 ;  /* 0x0000003c3d3a723e */ /* 0x000fe400000000ff */
[----:B------:R-:W-:Y:S02]  /*1df0*/  LOP3.LUT R0, R3, 0x3800, R0, 0xf8, !PT ;  /* 0x0000380003007812 */ /* 0x000fe400078ef800 */
[----:B------:R-:W-:Y:S01]  /*1e00*/  F2FP.F16.F32.PACK_AB R59, R63, R62 ;  /* 0x0000003e3f3b723e */ /* 0x000fe200000000ff */
[----:B------:R-:W1:Y:S02]  /*1e10*/  @!P2 SYNCS.CCTL.IV [UR20+0x14000] ;  /* 0x01400000ff00a9b1 */ /* 0x000e640008000014 */
[----:B-1----:R-:W-:Y:S01]  /*1e20*/  BAR.SYNC.DEFER_BLOCKING 0x0 ;  /* 0x0000000000007b1d */ /* 0x002fe20000010000 */
[C---:B------:R-:W-:Y:S01]  /*1e30*/  LOP3.LUT R3, R0.reuse, 0x20, RZ, 0x3c, !PT ;  /* 0x0000002000037812 */ /* 0x040fe200078e3cff */
[C---:B------:R-:W-:Y:S01]  /*1e40*/  VIADD R2, R0.reuse, UR20 ;  /* 0x0000001400027c36 */ /* 0x040fe20008000000 */
[----:B------:R-:W-:-:S02]  /*1e50*/  LOP3.LUT R4, R0, 0x40, RZ, 0x3c, !PT ;  /* 0x0000004000047812 */ /* 0x000fc400078e3cff */
[----:B------:R-:W-:Y:S01]  /*1e60*/  F2FP.F16.F32.PACK_AB R64, R65, R64 ;  /* 0x000000404140723e */ /* 0x000fe200000000ff */
[----:B------:R-:W-:Y:S01]  /*1e70*/  VIADD R3, R3, UR20 ;  /* 0x0000001403037c36 */ /* 0x000fe20008000000 */
[----:B------:R-:W-:Y:S01]  /*1e80*/  F2FP.F16.F32.PACK_AB R25, R27, R26 ;  /* 0x0000001a1b19723e */ /* 0x000fe200000000ff */
[----:B------:R-:W-:Y:S01]  /*1e90*/  VIADD R4, R4, UR20 ;  /* 0x0000001404047c36 */ /* 0x000fe20008000000 */
[----:B------:R-:W-:Y:S01]  /*1ea0*/  F2FP.F16.F32.PACK_AB R65, R67, R66 ;  /* 0x000000424341723e */ /* 0x000fe200000000ff */
[----:B------:R-:W-:Y:S01]  /*1eb0*/  VOTEU.ANY UP0, P0 ;  /* 0x00000000003f7886 */ /* 0x000fe20000000100 */
[----:B------:R-:W-:Y:S01]  /*1ec0*/  F2FP.F16.F32.PACK_AB R26, R29, R28 ;  /* 0x0000001c1d1a723e */ /* 0x000fe200000000ff */
[----:B------:R-:W-:Y:S01]  /*1ed0*/  VOTEU.ANY UP1, P0 ;  /* 0x00000000003f7886 */ /* 0x000fe20000020100 */
[----:B------:R-:W-:Y:S02]  /*1ee0*/  F2FP.F16.F32.PACK_AB R27, R31, R30 ;  /* 0x0000001e1f1b723e */ /* 0x000fe400000000ff */
[----:B------:R-:W-:Y:S01]  /*1ef0*/  F2FP.F16.F32.PACK_AB R32, R33, R32 ;  /* 0x000000202120723e */ /* 0x000fe200000000ff */
[----:B---3--:R-:W-:Y:S01]  /*1f00*/  @UP0 UMOV UR6, UR32 ;  /* 0x0000002000060c82 */ /* 0x008fe20008000000 */
[----:B------:R-:W-:Y:S01]  /*1f10*/  LOP3.LUT R0, R0, 0x60, RZ, 0x3c, !PT ;  /* 0x0000006000007812 */ /* 0x000fe200078e3cff */
[----:B------:R-:W-:Y:S01]  /*1f20*/  @UP0 UMOV UR7, UR33 ;  /* 0x0000002100070c82 */ /* 0x000fe20008000000 */
[----:B------:R-:W-:-:S02]  /*1f30*/  F2FP.F16.F32.PACK_AB R66, R69, R68 ;  /* 0x000000444542723e */ /* 0x000fc400000000ff */
[----:B------:R-:W-:Y:S01]  /*1f40*/  F2FP.F16.F32.PACK_AB R67, R71, R70 ;  /* 0x000000464743723e */ /* 0x000fe200000000ff */
[----:B------:R-:W-:Y:S01]  /*1f50*/  VIADD R0, R0, UR20 ;  /* 0x0000001400007c36 */ /* 0x000fe20008000000 */
[----:B------:R-:W-:Y:S01]  /*1f60*/  F2FP.F16.F32.PACK_AB R72, R73, R72 ;  /* 0x000000484948723e */ /* 0x000fe200000000ff */
[----:B------:R-:W1:Y:S02]  /*1f70*/  @!P2 SYNCS.CCTL.IV [UR20+0x14008] ;  /* 0x01400800ff00a9b1 */ /* 0x000e640008000014 */
[----:B-1----:R-:W-:Y:S01]  /*1f80*/  BAR.SYNC.DEFER_BLOCKING 0x0 ;  /* 0x0000000000007b1d */ /* 0x002fe20000010000 */
[----:B------:R-:W-:Y:S02]  /*1f90*/  F2FP.F16.F32.PACK_AB R33, R35, R34 ;  /* 0x000000222321723e */ /* 0x000fe400000000ff */
[----:B------:R-:W-:Y:S02]  /*1fa0*/  F2FP.F16.F32.PACK_AB R73, R75, R74 ;  /* 0x0000004a4b49723e */ /* 0x000fe400000000ff */
[----:B------:R-:W-:-:S02]  /*1fb0*/  F2FP.F16.F32.PACK_AB R34, R37, R36 ;  /* 0x000000242522723e */ /* 0x000fc400000000ff */
[----:B------:R-:W-:Y:S02]  /*1fc0*/  F2FP.F16.F32.PACK_AB R35, R39, R38 ;  /* 0x000000262723723e */ /* 0x000fe400000000ff */
[----:B------:R-:W-:Y:S02]  /*1fd0*/  F2FP.F16.F32.PACK_AB R40, R41, R40 ;  /* 0x000000282928723e */ /* 0x000fe400000000ff */
[----:B------:R-:W-:Y:S02]  /*1fe0*/  F2FP.F16.F32.PACK_AB R74, R77, R76 ;  /* 0x0000004c4d4a723e */ /* 0x000fe400000000ff */
[----:B------:R-:W-:Y:S02]  /*1ff0*/  F2FP.F16.F32.PACK_AB R75, R79, R78 ;  /* 0x0000004e4f4b723e */ /* 0x000fe400000000ff */
[----:B------:R-:W-:Y:S02]  /*2000*/  F2FP.F16.F32.PACK_AB R80, R81, R80 ;  /* 0x000000505150723e */ /* 0x000fe400000000ff */
[----:B------:R-:W-:-:S02]  /*2010*/  F2FP.F16.F32.PACK_AB R41, R43, R42 ;  /* 0x0000002a2b29723e */ /* 0x000fc400000000ff */
[----:B------:R-:W-:Y:S02]  /*2020*/  F2FP.F16.F32.PACK_AB R81, R83, R82 ;  /* 0x000000525351723e */ /* 0x000fe400000000ff */
[----:B------:R-:W-:Y:S02]  /*2030*/  F2FP.F16.F32.PACK_AB R42, R45, R44 ;  /* 0x0000002c2d2a723e */ /* 0x000fe400000000ff */
[----:B------:R-:W-:Y:S01]  /*2040*/  F2FP.F16.F32.PACK_AB R43, R47, R46 ;  /* 0x0000002e2f2b723e */ /* 0x000fe200000000ff */
[----:B------:R-:W1:Y:S02]  /*2050*/  @!P2 SYNCS.CCTL.IV [UR20+0x14010] ;  /* 0x01401000ff00a9b1 */ /* 0x000e640008000014 */
[----:B-1----:R-:W-:Y:S01]  /*2060*/  BAR.SYNC.DEFER_BLOCKING 0x0 ;  /* 0x0000000000007b1d */ /* 0x002fe20000010000 */
[----:B------:R-:W-:Y:S02]  /*2070*/  F2FP.F16.F32.PACK_AB R48, R49, R48 ;  /* 0x000000303130723e */ /* 0x000fe400000000ff */
[----:B------:R-:W-:-:S02]  /*2080*/  F2FP.F16.F32.PACK_AB R82, R85, R84 ;  /* 0x000000545552723e */ /* 0x000fc400000000ff */
[----:B------:R-:W-:Y:S02]  /*2090*/  F2FP.F16.F32.PACK_AB R83, R87, R86 ;  /* 0x000000565753723e */ /* 0x000fe400000000ff */
[----:B------:R-:W-:Y:S02]  /*20a0*/  F2FP.F16.F32.PACK_AB R49, R51, R50 ;  /* 0x000000323331723e */ /* 0x000fe400000000ff */
[----:B------:R-:W-:Y:S02]  /*20b0*/  F2FP.F16.F32.PACK_AB R50, R53, R52 ;  /* 0x000000343532723e */ /* 0x000fe400000000ff */
[----:B------:R-:W-:Y:S01]  /*20c0*/  F2FP.F16.F32.PACK_AB R51, R55, R54 ;  /* 0x000000363733723e */ /* 0x000fe200000000ff */
[----:B------:R-:W1:Y:S02]  /*20d0*/  @!P2 SYNCS.CCTL.IV [UR20+0x14018] ;  /* 0x01401800ff00a9b1 */ /* 0x000e640008000014 */
[----:B-1----:R-:W-:Y:S04]  /*20e0*/  STSM.16.M88.4 [R2], R56 ;  /* 0x0000003802007844 */ /* 0x002fe80000000200 */
[----:B------:R-:W-:Y:S04]  /*20f0*/  STSM.16.M88.4 [R2+0x4000], R24 ;  /* 0x0040001802007844 */ /* 0x000fe80000000200 */
[----:B------:R-:W-:Y:S04]  /*2100*/  STSM.16.M88.4 [R3], R64 ;  /* 0x0000004003007844 */ /* 0x000fe80000000200 */
[----:B------:R-:W-:Y:S04]  /*2110*/  STSM.16.M88.4 [R3+0x4000], R32 ;  /* 0x0040002003007844 */ /* 0x000fe80000000200 */
[----:B------:R-:W-:Y:S04]  /*2120*/  STSM.16.M88.4 [R4], R72 ;  /* 0x0000004804007844 */ /* 0x000fe80000000200 */
[----:B------:R-:W-:Y:S04]  /*2130*/  STSM.16.M88.4 [R4+0x4000], R40 ;  /* 0x0040002804007844 */ /* 0x000fe80000000200 */
[----:B------:R-:W-:Y:S04]  /*2140*/  STSM.16.M88.4 [R0], R80 ;  /* 0x0000005000007844 */ /* 0x000fe80000000200 */
[----:B------:R-:W-:Y:S01]  /*2150*/  STSM.16.M88.4 [R0+0x4000], R48 ;  /* 0x0040003000007844 */ /* 0x000fe20000000200 */
[----:B------:R1:W-:Y:S06]  /*2160*/  MEMBAR.ALL.CTA ;  /* 0x0000000000007992 */ /* 0x0003ec0000008000 */
[----:B-1----:R-:W1:Y:S02]  /*2170*/  FENCE.VIEW.ASYNC.S ;  /* 0x00000000000073c6 */ /* 0x002e640000000000 */
[----:B-1----:R-:W-:Y:S06]  /*2180*/  BAR.SYNC.DEFER_BLOCKING 0x0 ;  /* 0x0000000000007b1d */ /* 0x002fec0000010000 */
[----:B------:R1:W-:Y:S01]  /*2190*/  @UP1 UTMASTG.2D [UR20], [UR6] ;  /* 0x00000014060013b5 */ /* 0x0003e20008008000 */
[----:B------:R0:W-:Y:S01]  /*21a0*/  UTMACMDFLUSH ;  /* 0x00000000000079b7 */ /* 0x0001e20000000000 */
[----:B------:R-:W-:-:S04]  /*21b0*/  DEPBAR.LE SB0, 0x0 ;  /* 0x000080000000791a */ /* 0x000fc80000000000 */
[----:B------:R-:W-:Y:S06]  /*21c0*/  BAR.SYNC.DEFER_BLOCKING 0x0 ;  /* 0x0000000000007b1d */ /* 0x000fec0000010000 */
[----:B-1----:R-:W-:Y:S05]  /*21d0*/  EXIT ;  /* 0x000000000000794d */ /* 0x002fea0003800000 */
.L_x_48:
[----:B------:R-:W1:Y:S02]  /*21e0*/  SYNCS.PHASECHK.TRANS64.TRYWAIT P0, [UR18+0x14000], R3 ;  /* 0x01400003ff0075a7 */ /* 0x000e640008000152 */
[----:B-1----:R-:W-:Y:S05]  /*21f0*/  @!P0 BRA `(.L_x_48) ;  /* 0xfffffffc00f88947 */ /* 0x002fea000383ffff */
[----:B------:R-:W-:Y:S05]  /*2200*/  BRA `(.L_x_50) ;  /* 0xfffffff800347947 */ /* 0x000fea000383ffff */
.L_x_51:
[----:B------:R-:W-:-:S00]  /*2210*/  BRA `(.L_x_51) ;  /* 0xfffffffc00fc7947 */ /* 0x000fc0000383ffff */
[----:B------:R-:W-:-:S00]  /*2220*/  NOP ;  /* 0x0000000000007918 */ /* 0x000fc00000000000 */
        /* <DEDUP_REMOVED lines=13> */
.L_x_52:


//--------------------- .nv.shared.gluon_wgmma    --------------------------
	.section	.nv.shared.gluon_wgmma,"aw",@nobits
	.sectionflags	@""
	.align	16
	.zero		1024


//--------------------- .nv.shared.reserved.0     --------------------------
	.section	.nv.shared.reserved.0,"aw",@nobits
	.weak		__nv_reservedSMEM_offset_0_alias
	.size		__nv_reservedSMEM_offset_0_alias, 0, 0
	.other		__nv_reservedSMEM_offset_0_alias,@"STO_CUDA_RESERVED_SHARED STV_DEFAULT"
__nv_reservedSMEM_offset_0_alias:
	.zero		0


//--------------------- .nv.constant0.gluon_wgmma --------------------------
	.section	.nv.constant0.gluon_wgmma,"a",@progbits
	.sectionflags	@""
	.align	4
.nv.constant0.gluon_wgmma:
	.zero		608


//--------------------- SYMBOLS --------------------------

	.type		.nv.reservedSmem.offset0,@object
	.size		.nv.reservedSmem.offset0,0x4
